	.headerflags	@"EF_CUDA_TEXMODE_UNIFIED EF_CUDA_64BIT_ADDRESS EF_CUDA_SM86 EF_CUDA_VIRTUAL_SM(EF_CUDA_SM86)"
	.elftype	@"ET_EXEC"


//--------------------- .nv.info                  --------------------------
	.section	.nv.info,"",@"SHT_CUDA_INFO"
	.align	4


	//----- nvinfo : EIATTR_REGCOUNT
	.align		4
        /*0000*/ 	.byte	0x04, 0x2f
        /*0002*/ 	.short	(.L_3 - .L_2)
	.align		4
.L_2:
        /*0004*/ 	.word	index@(l2norm_fwd_kernel)
        /*0008*/ 	.word	0x000000ef


	//----- nvinfo : EIATTR_MAX_STACK_SIZE
	.align		4
.L_3:
        /*000c*/ 	.byte	0x04, 0x23
        /*000e*/ 	.short	(.L_5 - .L_4)
	.align		4
.L_4:
        /*0010*/ 	.word	index@(l2norm_fwd_kernel)
        /*0014*/ 	.word	0x00000000


	//----- nvinfo : EIATTR_MIN_STACK_SIZE
	.align		4
.L_5:
        /*0018*/ 	.byte	0x04, 0x12
        /*001a*/ 	.short	(.L_7 - .L_6)
	.align		4
.L_6:
        /*001c*/ 	.word	index@(l2norm_fwd_kernel)
        /*0020*/ 	.word	0x00000000


	//----- nvinfo : EIATTR_FRAME_SIZE
	.align		4
.L_7:
        /*0024*/ 	.byte	0x04, 0x11
        /*0026*/ 	.short	(.L_9 - .L_8)
	.align		4
.L_8:
        /*0028*/ 	.word	index@(l2norm_fwd_kernel)
        /*002c*/ 	.word	0x00000000
.L_9:


//--------------------- .nv.info.l2norm_fwd_kernel --------------------------
	.section	.nv.info.l2norm_fwd_kernel,"",@"SHT_CUDA_INFO"
	.align	4


	//----- nvinfo : EIATTR_CUDA_API_VERSION
	.align		4
        /*0000*/ 	.byte	0x04, 0x37
        /*0002*/ 	.short	(.L_11 - .L_10)
.L_10:
        /*0004*/ 	.word	0x0000007b


	//----- nvinfo : EIATTR_SW2861232_WAR
	.align		4
.L_11:
        /*0008*/ 	.byte	0x01, 0x35
	.zero		2


	//----- nvinfo : EIATTR_PARAM_CBANK
	.align		4
        /*000c*/ 	.byte	0x04, 0x0a
        /*000e*/ 	.short	(.L_13 - .L_12)
	.align		4
.L_12:
        /*0010*/ 	.word	index@(.nv.constant0.l2norm_fwd_kernel)
        /*0014*/ 	.short	0x0160
        /*0016*/ 	.short	0x001c


	//----- nvinfo : EIATTR_CBANK_PARAM_SIZE
	.align		4
.L_13:
        /*0018*/ 	.byte	0x03, 0x19
        /*001a*/ 	.short	0x001c


	//----- nvinfo : EIATTR_KPARAM_INFO
	.align		4
        /*001c*/ 	.byte	0x04, 0x17
        /*001e*/ 	.short	(.L_15 - .L_14)
.L_14:
        /*0020*/ 	.word	0x00000000
        /*0024*/ 	.short	0x0003
        /*0026*/ 	.short	0x0018
        /*0028*/ 	.byte	0x00, 0xf0, 0x11, 0x00


	//----- nvinfo : EIATTR_KPARAM_INFO
	.align		4
.L_15:
        /*002c*/ 	.byte	0x04, 0x17
        /*002e*/ 	.short	(.L_17 - .L_16)
.L_16:
        /*0030*/ 	.word	0x00000000
        /*0034*/ 	.short	0x0002
        /*0036*/ 	.short	0x0010
        /*0038*/ 	.byte	0x00, 0xf0, 0x21, 0x00


	//----- nvinfo : EIATTR_KPARAM_INFO
	.align		4
.L_17:
        /*003c*/ 	.byte	0x04, 0x17
        /*003e*/ 	.short	(.L_19 - .L_18)
.L_18:
        /*0040*/ 	.word	0x00000000
        /*0044*/ 	.short	0x0001
        /*0046*/ 	.short	0x0008
        /*0048*/ 	.byte	0x00, 0xf0, 0x21, 0x00


	//----- nvinfo : EIATTR_KPARAM_INFO
	.align		4
.L_19:
        /*004c*/ 	.byte	0x04, 0x17
        /*004e*/ 	.short	(.L_21 - .L_20)
.L_20:
        /*0050*/ 	.word	0x00000000
        /*0054*/ 	.short	0x0000
        /*0056*/ 	.short	0x0000
        /*0058*/ 	.byte	0x00, 0xf0, 0x21, 0x00


	//----- nvinfo : EIATTR_MAXREG_COUNT
	.align		4
.L_21:
        /*005c*/ 	.byte	0x03, 0x1b
        /*005e*/ 	.short	0x00ff


	//----- nvinfo : EIATTR_COOP_GROUP_MASK_REGIDS
	.align		4
        /*0060*/ 	.byte	0x04, 0x29
        /*0062*/ 	.short	(.L_23 - .L_22)


	//   ....[0]....
.L_22:
        /*0064*/ 	.word	0xffffffff


	//   ....[1]....
        /*0068*/ 	.word	0xffffffff


	//   ....[2]....
        /*006c*/ 	.word	0xffffffff


	//   ....[3]....
        /*0070*/ 	.word	0xffffffff


	//   ....[4]....
        /*0074*/ 	.word	0xffffffff


	//   ....[5]....
        /*0078*/ 	.word	0xffffffff


	//   ....[6]....
        /*007c*/ 	.word	0xffffffff


	//   ....[7]....
        /*0080*/ 	.word	0xffffffff


	//   ....[8]....
        /*0084*/ 	.word	0xffffffff


	//   ....[9]....
        /*0088*/ 	.word	0xffffffff


	//   ....[10]....
        /*008c*/ 	.word	0xffffffff


	//   ....[11]....
        /*0090*/ 	.word	0xffffffff


	//   ....[12]....
        /*0094*/ 	.word	0xffffffff


	//   ....[13]....
        /*0098*/ 	.word	0xffffffff


	//   ....[14]....
        /*009c*/ 	.word	0xffffffff


	//   ....[15]....
        /*00a0*/ 	.word	0xffffffff


	//   ....[16]....
        /*00a4*/ 	.word	0xffffffff


	//   ....[17]....
        /*00a8*/ 	.word	0xffffffff


	//   ....[18]....
        /*00ac*/ 	.word	0xffffffff


	//   ....[19]....
        /*00b0*/ 	.word	0xffffffff


	//   ....[20]....
        /*00b4*/ 	.word	0xffffffff


	//   ....[21]....
        /*00b8*/ 	.word	0xffffffff


	//   ....[22]....
        /*00bc*/ 	.word	0xffffffff


	//   ....[23]....
        /*00c0*/ 	.word	0xffffffff


	//   ....[24]....
        /*00c4*/ 	.word	0xffffffff


	//   ....[25]....
        /*00c8*/ 	.word	0xffffffff


	//   ....[26]....
        /*00cc*/ 	.word	0xffffffff


	//   ....[27]....
        /*00d0*/ 	.word	0xffffffff


	//   ....[28]....
        /*00d4*/ 	.word	0xffffffff


	//   ....[29]....
        /*00d8*/ 	.word	0xffffffff


	//   ....[30]....
        /*00dc*/ 	.word	0xffffffff


	//   ....[31]....
        /*00e0*/ 	.word	0xffffffff


	//   ....[32]....
        /*00e4*/ 	.word	0xffffffff


	//   ....[33]....
        /*00e8*/ 	.word	0xffffffff


	//   ....[34]....
        /*00ec*/ 	.word	0xffffffff


	//   ....[35]....
        /*00f0*/ 	.word	0xffffffff


	//   ....[36]....
        /*00f4*/ 	.word	0xffffffff


	//   ....[37]....
        /*00f8*/ 	.word	0xffffffff


	//   ....[38]....
        /*00fc*/ 	.word	0xffffffff


	//   ....[39]....
        /*0100*/ 	.word	0xffffffff


	//   ....[40]....
        /*0104*/ 	.word	0xffffffff


	//   ....[41]....
        /*0108*/ 	.word	0xffffffff


	//   ....[42]....
        /*010c*/ 	.word	0xffffffff


	//   ....[43]....
        /*0110*/ 	.word	0xffffffff


	//   ....[44]....
        /*0114*/ 	.word	0xffffffff


	//   ....[45]....
        /*0118*/ 	.word	0xffffffff


	//   ....[46]....
        /*011c*/ 	.word	0xffffffff


	//   ....[47]....
        /*0120*/ 	.word	0xffffffff


	//   ....[48]....
        /*0124*/ 	.word	0xffffffff


	//   ....[49]....
        /*0128*/ 	.word	0xffffffff


	//   ....[50]....
        /*012c*/ 	.word	0xffffffff


	//   ....[51]....
        /*0130*/ 	.word	0xffffffff


	//   ....[52]....
        /*0134*/ 	.word	0xffffffff


	//   ....[53]....
        /*0138*/ 	.word	0xffffffff


	//   ....[54]....
        /*013c*/ 	.word	0xffffffff


	//   ....[55]....
        /*0140*/ 	.word	0xffffffff


	//   ....[56]....
        /*0144*/ 	.word	0xffffffff


	//   ....[57]....
        /*0148*/ 	.word	0xffffffff


	//   ....[58]....
        /*014c*/ 	.word	0xffffffff


	//   ....[59]....
        /*0150*/ 	.word	0xffffffff


	//   ....[60]....
        /*0154*/ 	.word	0xffffffff


	//   ....[61]....
        /*0158*/ 	.word	0xffffffff


	//   ....[62]....
        /*015c*/ 	.word	0xffffffff


	//   ....[63]....
        /*0160*/ 	.word	0xffffffff


	//   ....[64]....
        /*0164*/ 	.word	0xffffffff


	//   ....[65]....
        /*0168*/ 	.word	0xffffffff


	//   ....[66]....
        /*016c*/ 	.word	0xffffffff


	//   ....[67]....
        /*0170*/ 	.word	0xffffffff


	//   ....[68]....
        /*0174*/ 	.word	0xffffffff


	//   ....[69]....
        /*0178*/ 	.word	0xffffffff


	//   ....[70]....
        /*017c*/ 	.word	0xffffffff


	//   ....[71]....
        /*0180*/ 	.word	0xffffffff


	//   ....[72]....
        /*0184*/ 	.word	0xffffffff


	//   ....[73]....
        /*0188*/ 	.word	0xffffffff


	//   ....[74]....
        /*018c*/ 	.word	0xffffffff


	//   ....[75]....
        /*0190*/ 	.word	0xffffffff


	//   ....[76]....
        /*0194*/ 	.word	0xffffffff


	//   ....[77]....
        /*0198*/ 	.word	0xffffffff


	//   ....[78]....
        /*019c*/ 	.word	0xffffffff


	//   ....[79]....
        /*01a0*/ 	.word	0xffffffff


	//   ....[80]....
        /*01a4*/ 	.word	0xffffffff


	//   ....[81]....
        /*01a8*/ 	.word	0xffffffff


	//   ....[82]....
        /*01ac*/ 	.word	0xffffffff


	//   ....[83]....
        /*01b0*/ 	.word	0xffffffff


	//   ....[84]....
        /*01b4*/ 	.word	0xffffffff


	//   ....[85]....
        /*01b8*/ 	.word	0xffffffff


	//   ....[86]....
        /*01bc*/ 	.word	0xffffffff


	//   ....[87]....
        /*01c0*/ 	.word	0xffffffff


	//   ....[88]....
        /*01c4*/ 	.word	0xffffffff


	//   ....[89]....
        /*01c8*/ 	.word	0xffffffff


	//   ....[90]....
        /*01cc*/ 	.word	0xffffffff


	//   ....[91]....
        /*01d0*/ 	.word	0xffffffff


	//   ....[92]....
        /*01d4*/ 	.word	0xffffffff


	//   ....[93]....
        /*01d8*/ 	.word	0xffffffff


	//   ....[94]....
        /*01dc*/ 	.word	0xffffffff


	//   ....[95]....
        /*01e0*/ 	.word	0xffffffff


	//   ....[96]....
        /*01e4*/ 	.word	0xffffffff


	//   ....[97]....
        /*01e8*/ 	.word	0xffffffff


	//   ....[98]....
        /*01ec*/ 	.word	0xffffffff


	//   ....[99]....
        /*01f0*/ 	.word	0xffffffff


	//   ....[100]....
        /*01f4*/ 	.word	0xffffffff


	//   ....[101]....
        /*01f8*/ 	.word	0xffffffff


	//   ....[102]....
        /*01fc*/ 	.word	0xffffffff


	//   ....[103]....
        /*0200*/ 	.word	0xffffffff


	//   ....[104]....
        /*0204*/ 	.word	0xffffffff


	//   ....[105]....
        /*0208*/ 	.word	0xffffffff


	//   ....[106]....
        /*020c*/ 	.word	0xffffffff


	//   ....[107]....
        /*0210*/ 	.word	0xffffffff


	//   ....[108]....
        /*0214*/ 	.word	0xffffffff


	//   ....[109]....
        /*0218*/ 	.word	0xffffffff


	//   ....[110]....
        /*021c*/ 	.word	0xffffffff


	//   ....[111]....
        /*0220*/ 	.word	0xffffffff


	//   ....[112]....
        /*0224*/ 	.word	0xffffffff


	//   ....[113]....
        /*0228*/ 	.word	0xffffffff


	//   ....[114]....
        /*022c*/ 	.word	0xffffffff


	//   ....[115]....
        /*0230*/ 	.word	0xffffffff


	//   ....[116]....
        /*0234*/ 	.word	0xffffffff


	//   ....[117]....
        /*0238*/ 	.word	0xffffffff


	//   ....[118]....
        /*023c*/ 	.word	0xffffffff


	//   ....[119]....
        /*0240*/ 	.word	0xffffffff


	//   ....[120]....
        /*0244*/ 	.word	0xffffffff


	//   ....[121]....
        /*0248*/ 	.word	0xffffffff


	//   ....[122]....
        /*024c*/ 	.word	0xffffffff


	//   ....[123]....
        /*0250*/ 	.word	0xffffffff


	//   ....[124]....
        /*0254*/ 	.word	0xffffffff


	//   ....[125]....
        /*0258*/ 	.word	0xffffffff


	//   ....[126]....
        /*025c*/ 	.word	0xffffffff


	//   ....[127]....
        /*0260*/ 	.word	0xffffffff


	//----- nvinfo : EIATTR_COOP_GROUP_INSTR_OFFSETS
	.align		4
.L_23:
        /*0264*/ 	.byte	0x04, 0x28
        /*0266*/ 	.short	(.L_25 - .L_24)


	//   ....[0]....
.L_24:
        /*0268*/ 	.word	0x00000c30


	//   ....[1]....
        /*026c*/ 	.word	0x00000c60


	//   ....[2]....
        /*0270*/ 	.word	0x00000ca0


	//   ....[3]....
        /*0274*/ 	.word	0x00000cd0


	//   ....[4]....
        /*0278*/ 	.word	0x00001ee0


	//   ....[5]....
        /*027c*/ 	.word	0x00001f00


	//   ....[6]....
        /*0280*/ 	.word	0x00001f20


	//   ....[7]....
        /*0284*/ 	.word	0x00001f40


	//   ....[8]....
        /*0288*/ 	.word	0x00002210


	//   ....[9]....
        /*028c*/ 	.word	0x00002230


	//   ....[10]....
        /*0290*/ 	.word	0x00002250


	//   ....[11]....
        /*0294*/ 	.word	0x00002270


	//   ....[12]....
        /*0298*/ 	.word	0x00002530


	//   ....[13]....
        /*029c*/ 	.word	0x00002550


	//   ....[14]....
        /*02a0*/ 	.word	0x00002570


	//   ....[15]....
        /*02a4*/ 	.word	0x00002590


	//   ....[16]....
        /*02a8*/ 	.word	0x00002820


	//   ....[17]....
        /*02ac*/ 	.word	0x00002840


	//   ....[18]....
        /*02b0*/ 	.word	0x00002860


	//   ....[19]....
        /*02b4*/ 	.word	0x00002880


	//   ....[20]....
        /*02b8*/ 	.word	0x00002b40


	//   ....[21]....
        /*02bc*/ 	.word	0x00002b60


	//   ....[22]....
        /*02c0*/ 	.word	0x00002b80


	//   ....[23]....
        /*02c4*/ 	.word	0x00002ba0


	//   ....[24]....
        /*02c8*/ 	.word	0x00002e60


	//   ....[25]....
        /*02cc*/ 	.word	0x00002e80


	//   ....[26]....
        /*02d0*/ 	.word	0x00002ea0


	//   ....[27]....
        /*02d4*/ 	.word	0x00002ec0


	//   ....[28]....
        /*02d8*/ 	.word	0x00003180


	//   ....[29]....
        /*02dc*/ 	.word	0x000031a0


	//   ....[30]....
        /*02e0*/ 	.word	0x000031c0


	//   ....[31]....
        /*02e4*/ 	.word	0x000031e0


	//   ....[32]....
        /*02e8*/ 	.word	0x000034a0


	//   ....[33]....
        /*02ec*/ 	.word	0x000034c0


	//   ....[34]....
        /*02f0*/ 	.word	0x000034e0


	//   ....[35]....
        /*02f4*/ 	.word	0x00003500


	//   ....[36]....
        /*02f8*/ 	.word	0x000037c0


	//   ....[37]....
        /*02fc*/ 	.word	0x000037e0


	//   ....[38]....
        /*0300*/ 	.word	0x00003800


	//   ....[39]....
        /*0304*/ 	.word	0x00003820


	//   ....[40]....
        /*0308*/ 	.word	0x00003ae0


	//   ....[41]....
        /*030c*/ 	.word	0x00003b00


	//   ....[42]....
        /*0310*/ 	.word	0x00003b20


	//   ....[43]....
        /*0314*/ 	.word	0x00003b40


	//   ....[44]....
        /*0318*/ 	.word	0x00003e00


	//   ....[45]....
        /*031c*/ 	.word	0x00003e20


	//   ....[46]....
        /*0320*/ 	.word	0x00003e40


	//   ....[47]....
        /*0324*/ 	.word	0x00003e60


	//   ....[48]....
        /*0328*/ 	.word	0x00004120


	//   ....[49]....
        /*032c*/ 	.word	0x00004140


	//   ....[50]....
        /*0330*/ 	.word	0x00004160


	//   ....[51]....
        /*0334*/ 	.word	0x00004180


	//   ....[52]....
        /*0338*/ 	.word	0x00004440


	//   ....[53]....
        /*033c*/ 	.word	0x00004460


	//   ....[54]....
        /*0340*/ 	.word	0x00004480


	//   ....[55]....
        /*0344*/ 	.word	0x000044a0


	//   ....[56]....
        /*0348*/ 	.word	0x00004760


	//   ....[57]....
        /*034c*/ 	.word	0x00004780


	//   ....[58]....
        /*0350*/ 	.word	0x000047a0


	//   ....[59]....
        /*0354*/ 	.word	0x000047c0


	//   ....[60]....
        /*0358*/ 	.word	0x00004a80


	//   ....[61]....
        /*035c*/ 	.word	0x00004aa0


	//   ....[62]....
        /*0360*/ 	.word	0x00004ac0


	//   ....[63]....
        /*0364*/ 	.word	0x00004ae0


	//   ....[64]....
        /*0368*/ 	.word	0x00004da0


	//   ....[65]....
        /*036c*/ 	.word	0x00004dc0


	//   ....[66]....
        /*0370*/ 	.word	0x00004de0


	//   ....[67]....
        /*0374*/ 	.word	0x00004e00


	//   ....[68]....
        /*0378*/ 	.word	0x000050c0


	//   ....[69]....
        /*037c*/ 	.word	0x000050e0


	//   ....[70]....
        /*0380*/ 	.word	0x00005100


	//   ....[71]....
        /*0384*/ 	.word	0x00005120


	//   ....[72]....
        /*0388*/ 	.word	0x00005400


	//   ....[73]....
        /*038c*/ 	.word	0x00005420


	//   ....[74]....
        /*0390*/ 	.word	0x00005440


	//   ....[75]....
        /*0394*/ 	.word	0x00005460


	//   ....[76]....
        /*0398*/ 	.word	0x00005720


	//   ....[77]....
        /*039c*/ 	.word	0x00005740


	//   ....[78]....
        /*03a0*/ 	.word	0x00005760


	//   ....[79]....
        /*03a4*/ 	.word	0x00005780


	//   ....[80]....
        /*03a8*/ 	.word	0x00005a40


	//   ....[81]....
        /*03ac*/ 	.word	0x00005a60


	//   ....[82]....
        /*03b0*/ 	.word	0x00005a80


	//   ....[83]....
        /*03b4*/ 	.word	0x00005aa0


	//   ....[84]....
        /*03b8*/ 	.word	0x00005d60


	//   ....[85]....
        /*03bc*/ 	.word	0x00005d80


	//   ....[86]....
        /*03c0*/ 	.word	0x00005da0


	//   ....[87]....
        /*03c4*/ 	.word	0x00005dc0


	//   ....[88]....
        /*03c8*/ 	.word	0x00006070


	//   ....[89]....
        /*03cc*/ 	.word	0x00006090


	//   ....[90]....
        /*03d0*/ 	.word	0x000060b0


	//   ....[91]....
        /*03d4*/ 	.word	0x000060d0


	//   ....[92]....
        /*03d8*/ 	.word	0x00006380


	//   ....[93]....
        /*03dc*/ 	.word	0x000063a0


	//   ....[94]....
        /*03e0*/ 	.word	0x000063c0


	//   ....[95]....
        /*03e4*/ 	.word	0x000063e0


	//   ....[96]....
        /*03e8*/ 	.word	0x00006690


	//   ....[97]....
        /*03ec*/ 	.word	0x000066b0


	//   ....[98]....
        /*03f0*/ 	.word	0x000066d0


	//   ....[99]....
        /*03f4*/ 	.word	0x000066f0


	//   ....[100]....
        /*03f8*/ 	.word	0x000069a0


	//   ....[101]....
        /*03fc*/ 	.word	0x000069c0


	//   ....[102]....
        /*0400*/ 	.word	0x000069e0


	//   ....[103]....
        /*0404*/ 	.word	0x00006a30


	//   ....[104]....
        /*0408*/ 	.word	0x00006b40


	//   ....[105]....
        /*040c*/ 	.word	0x00006b60


	//   ....[106]....
        /*0410*/ 	.word	0x00006b80


	//   ....[107]....
        /*0414*/ 	.word	0x00006ba0


	//   ....[108]....
        /*0418*/ 	.word	0x00006ce0


	//   ....[109]....
        /*041c*/ 	.word	0x00006d00


	//   ....[110]....
        /*0420*/ 	.word	0x00006d20


	//   ....[111]....
        /*0424*/ 	.word	0x00006d40


	//   ....[112]....
        /*0428*/ 	.word	0x00006e80


	//   ....[113]....
        /*042c*/ 	.word	0x00006ea0


	//   ....[114]....
        /*0430*/ 	.word	0x00006ec0


	//   ....[115]....
        /*0434*/ 	.word	0x00006ee0


	//   ....[116]....
        /*0438*/ 	.word	0x00007020


	//   ....[117]....
        /*043c*/ 	.word	0x00007040


	//   ....[118]....
        /*0440*/ 	.word	0x00007060


	//   ....[119]....
        /*0444*/ 	.word	0x00007080


	//   ....[120]....
        /*0448*/ 	.word	0x000071c0


	//   ....[121]....
        /*044c*/ 	.word	0x000071e0


	//   ....[122]....
        /*0450*/ 	.word	0x00007200


	//   ....[123]....
        /*0454*/ 	.word	0x00007220


	//   ....[124]....
        /*0458*/ 	.word	0x00007360


	//   ....[125]....
        /*045c*/ 	.word	0x00007380


	//   ....[126]....
        /*0460*/ 	.word	0x000073b0


	//   ....[127]....
        /*0464*/ 	.word	0x00007410


	//----- nvinfo : EIATTR_EXIT_INSTR_OFFSETS
	.align		4
.L_25:
        /*0468*/ 	.byte	0x04, 0x1c
        /*046a*/ 	.short	(.L_27 - .L_26)


	//   ....[0]....
.L_26:
        /*046c*/ 	.word	0x00008110


	//   ....[1]....
        /*0470*/ 	.word	0x00008160


	//----- nvinfo : EIATTR_MAX_THREADS
	.align		4
.L_27:
        /*0474*/ 	.byte	0x04, 0x05
        /*0476*/ 	.short	(.L_29 - .L_28)
.L_28:
        /*0478*/ 	.word	0x00000040
        /*047c*/ 	.word	0x00000001
        /*0480*/ 	.word	0x00000001
.L_29:


//--------------------- .nv.rel.action            --------------------------
	.section	.nv.rel.action,"",@"SHT_CUDA_RELOCINFO"
	.align	8
	.sectionentsize	8
        /*0000*/ 	.byte	0x73, 0x00, 0x00, 0x00, 0x00, 0x00, 0x00, 0x00, 0x00, 0x00, 0x00, 0x11, 0x25, 0x00, 0x05, 0x36


//--------------------- .nv.constant0.l2norm_fwd_kernel --------------------------
	.section	.nv.constant0.l2norm_fwd_kernel,"a",@progbits
	.align	4
.nv.constant0.l2norm_fwd_kernel:
	.zero		380


//--------------------- .text.l2norm_fwd_kernel   --------------------------
	.section	.text.l2norm_fwd_kernel,"ax",@progbits
	.sectionflags	@"SHF_BARRIERS=1"
	.sectioninfo	@"SHI_REGISTERS=239"
	.align	128
        .global         l2norm_fwd_kernel
        .type           l2norm_fwd_kernel,@function
        .size           l2norm_fwd_kernel,(.L_x_1 - l2norm_fwd_kernel)
        .other          l2norm_fwd_kernel,@"STO_CUDA_ENTRY STV_DEFAULT"
l2norm_fwd_kernel:
.text.l2norm_fwd_kernel:
[----:B------:R-:W-:-:S02]  /*0000*/  MOV R1, c[0x0][0x28] ;  /* 0x00000a0000017a02 */ /* 0x000fc40000000f00 */
[----:B------:R-:W0:Y:S01]  /*0010*/  S2R R7, SR_TID.X ;  /* 0x0000000000077919 */ /* 0x000e220000002100 */
[----:B------:R-:W-:Y:S01]  /*0020*/  CS2R R232, SRZ ;  /* 0x0000000000e87805 */ /* 0x000fe2000001ff00 */
[----:B------:R-:W-:Y:S01]  /*0030*/  CS2R R234, SRZ ;  /* 0x0000000000ea7805 */ /* 0x000fe2000001ff00 */
[----:B------:R-:W-:Y:S01]  /*0040*/  ULDC.64 UR4, c[0x0][0x118] ;  /* 0x0000460000047ab9 */ /* 0x000fe20000000a00 */
[----:B------:R-:W1:Y:S01]  /*0050*/  S2R R4, SR_CTAID.X ;  /* 0x0000000000047919 */ /* 0x000e620000002500 */
[----:B0-----:R-:W-:Y:S02]  /*0060*/  SHF.R.U32.HI R159, RZ, 0x4, R7 ;  /* 0x00000004ff9f7819 */ /* 0x001fe40000011607 */
[----:B------:R-:W-:Y:S02]  /*0070*/  SHF.L.U32 R0, R7, 0x3, RZ ;  /* 0x0000000307007819 */ /* 0x000fe400000006ff */
[----:B-1----:R-:W-:Y:S02]  /*0080*/  SHF.L.U32 R4, R4, 0x7, RZ ;  /* 0x0000000704047819 */ /* 0x002fe400000006ff */
[----:B------:R-:W-:-:S02]  /*0090*/  SGXT.U32 R159, R159, 0x2 ;  /* 0x000000029f9f781a */ /* 0x000fc40000000000 */
[----:B------:R-:W-:Y:S02]  /*00a0*/  LOP3.LUT R32, R0, 0x78, RZ, 0xc0, !PT ;  /* 0x0000007800207812 */ /* 0x000fe400078ec0ff */
[----:B------:R-:W-:Y:S02]  /*00b0*/  LOP3.LUT R5, R4, R159, RZ, 0xfc, !PT ;  /* 0x0000009f04057212 */ /* 0x000fe400078efcff */
[----:B------:R-:W-:Y:S01]  /*00c0*/  SHF.R.S32.HI R0, RZ, 0x1f, R4 ;  /* 0x0000001fff007819 */ /* 0x000fe20000011404 */
[----:B------:R-:W-:Y:S01]  /*00d0*/  IMAD.WIDE.U32 R32, R32, 0x2, RZ ;  /* 0x0000000220207825 */ /* 0x000fe200078e00ff */
[C---:B------:R-:W-:Y:S02]  /*00e0*/  SHF.L.U32 R3, R5.reuse, 0x8, RZ ;  /* 0x0000000805037819 */ /* 0x040fe400000006ff */
[C---:B------:R-:W-:Y:S02]  /*00f0*/  ISETP.GE.U32.AND P0, PT, R5.reuse, 0x3740, PT ;  /* 0x000037400500780c */ /* 0x040fe40003f06070 */
[----:B------:R-:W-:-:S02]  /*0100*/  SHF.L.U64.HI R5, R5, 0x8, R0 ;  /* 0x0000000805057819 */ /* 0x000fc40000010200 */
[----:B------:R-:W-:Y:S02]  /*0110*/  LOP3.LUT R192, R3, R32, RZ, 0xfc, !PT ;  /* 0x0000002003c07212 */ /* 0x000fe400078efcff */
[----:B------:R-:W-:Y:S02]  /*0120*/  ISETP.GE.U32.AND.EX P0, PT, R0, RZ, PT, P0 ;  /* 0x000000ff0000720c */ /* 0x000fe40003f06100 */
[----:B------:R-:W-:Y:S02]  /*0130*/  LOP3.LUT R34, R5, R33, RZ, 0xfc, !PT ;  /* 0x0000002105227212 */ /* 0x000fe400078efcff */
[----:B------:R-:W-:-:S04]  /*0140*/  IADD3 R2, P1, R192, c[0x0][0x160], RZ ;  /* 0x00005800c0027a10 */ /* 0x000fc80007f3e0ff */
[----:B------:R-:W-:-:S05]  /*0150*/  IADD3.X R3, R34, c[0x0][0x164], RZ, P1, !PT ;  /* 0x0000590022037a10 */ /* 0x000fca0000ffe4ff */
[----:B------:R-:W2:Y:S01]  /*0160*/  @!P0 LDG.E.128 R232, [R2.64] ;  /* 0x0000000402e88981 */ /* 0x000ea2000c1e1d00 */
[C-C-:B------:R-:W-:Y:S02]  /*0170*/  LOP3.LUT R73, R4.reuse, 0x28, R159.reuse, 0xfe, !PT ;  /* 0x0000002804497812 */ /* 0x140fe400078efe9f */
[----:B------:R-:W-:Y:S02]  /*0180*/  LOP3.LUT R225, R4, 0x8, R159, 0xfe, !PT ;  /* 0x0000000804e17812 */ /* 0x000fe400078efe9f */
[----:B------:R-:W-:Y:S02]  /*0190*/  SHF.L.U32 R35, R73, 0x8, RZ ;  /* 0x0000000849237819 */ /* 0x000fe400000006ff */
[----:B------:R-:W-:Y:S02]  /*01a0*/  MOV R13, 0x3e800000 ;  /* 0x3e800000000d7802 */ /* 0x000fe40000000f00 */
[----:B------:R-:W-:Y:S02]  /*01b0*/  LOP3.LUT R202, R35, R32, RZ, 0xfc, !PT ;  /* 0x0000002023ca7212 */ /* 0x000fe400078efcff */
[----:B------:R-:W-:-:S02]  /*01c0*/  SHF.L.U32 R129, R225, 0x8, RZ ;  /* 0x00000008e1817819 */ /* 0x000fc400000006ff */
[C-C-:B------:R-:W-:Y:S02]  /*01d0*/  LOP3.LUT R219, R4.reuse, 0x10, R159.reuse, 0xfe, !PT ;  /* 0x0000001004db7812 */ /* 0x140fe400078efe9f */
[----:B------:R-:W-:Y:S02]  /*01e0*/  LOP3.LUT R131, R4, 0x60, R159, 0xfe, !PT ;  /* 0x0000006004837812 */ /* 0x000fe400078efe9f */
[C---:B------:R-:W-:Y:S02]  /*01f0*/  ISETP.GE.U32.AND P5, PT, R225.reuse, 0x3740, PT ;  /* 0x00003740e100780c */ /* 0x040fe40003fa6070 */
[----:B------:R-:W-:Y:S02]  /*0200*/  SHF.L.U64.HI R225, R225, 0x8, R0 ;  /* 0x00000008e1e17819 */ /* 0x000fe40000010200 */
[----:B------:R-:W-:Y:S02]  /*0210*/  LOP3.LUT R228, R129, R32, RZ, 0xfc, !PT ;  /* 0x0000002081e47212 */ /* 0x000fe400078efcff */
[----:B------:R-:W-:-:S02]  /*0220*/  SHF.L.U32 R221, R219, 0x8, RZ ;  /* 0x00000008dbdd7819 */ /* 0x000fc400000006ff */
[C-C-:B------:R-:W-:Y:S02]  /*0230*/  LOP3.LUT R165, R4.reuse, 0x18, R159.reuse, 0xfe, !PT ;  /* 0x0000001804a57812 */ /* 0x140fe400078efe9f */
[----:B------:R-:W-:Y:S02]  /*0240*/  LOP3.LUT R169, R4, 0x5c, R159, 0xfe, !PT ;  /* 0x0000005c04a97812 */ /* 0x000fe400078efe9f */
[--C-:B------:R-:W-:Y:S02]  /*0250*/  SHF.L.U64.HI R53, R131, 0x8, R0.reuse ;  /* 0x0000000883357819 */ /* 0x100fe40000010200 */
[----:B------:R-:W-:Y:S02]  /*0260*/  ISETP.GE.U32.AND P4, PT, R219, 0x3740, PT ;  /* 0x00003740db00780c */ /* 0x000fe40003f86070 */
[----:B------:R-:W-:Y:S02]  /*0270*/  LOP3.LUT R225, R225, R33, RZ, 0xfc, !PT ;  /* 0x00000021e1e17212 */ /* 0x000fe400078efcff */
[----:B------:R-:W-:-:S02]  /*0280*/  SHF.L.U64.HI R219, R219, 0x8, R0 ;  /* 0x00000008dbdb7819 */ /* 0x000fc40000010200 */
[----:B------:R-:W-:Y:S02]  /*0290*/  LOP3.LUT R221, R221, R32, RZ, 0xfc, !PT ;  /* 0x00000020dddd7212 */ /* 0x000fe400078efcff */
[----:B------:R-:W-:Y:S02]  /*02a0*/  SHF.L.U32 R115, R165, 0x8, RZ ;  /* 0x00000008a5737819 */ /* 0x000fe400000006ff */
[C-C-:B------:R-:W-:Y:S02]  /*02b0*/  LOP3.LUT R71, R4.reuse, 0x20, R159.reuse, 0xfe, !PT ;  /* 0x0000002004477812 */ /* 0x140fe400078efe9f */
[----:B------:R-:W-:Y:S02]  /*02c0*/  SHF.L.U32 R21, R169, 0x8, RZ ;  /* 0x00000008a9157819 */ /* 0x000fe400000006ff */
[----:B------:R-:W-:Y:S02]  /*02d0*/  LOP3.LUT R18, R53, R33, RZ, 0xfc, !PT ;  /* 0x0000002135127212 */ /* 0x000fe400078efcff */
[----:B------:R-:W-:-:S02]  /*02e0*/  LOP3.LUT R111, R4, 0x4c, R159, 0xfe, !PT ;  /* 0x0000004c046f7812 */ /* 0x000fc400078efe9f */
[--C-:B------:R-:W-:Y:S02]  /*02f0*/  SHF.L.U64.HI R55, R169, 0x8, R0.reuse ;  /* 0x00000008a9377819 */ /* 0x100fe40000010200 */
[----:B------:R-:W-:Y:S02]  /*0300*/  LOP3.LUT R219, R219, R33, RZ, 0xfc, !PT ;  /* 0x00000021dbdb7212 */ /* 0x000fe400078efcff */
[----:B------:R-:W-:Y:S02]  /*0310*/  SHF.L.U64.HI R215, R165, 0x8, R0 ;  /* 0x00000008a5d77819 */ /* 0x000fe40000010200 */
[-C--:B------:R-:W-:Y:S02]  /*0320*/  LOP3.LUT R214, R115, R32.reuse, RZ, 0xfc, !PT ;  /* 0x0000002073d67212 */ /* 0x080fe400078efcff */
[----:B------:R-:W-:Y:S02]  /*0330*/  SHF.L.U32 R105, R71, 0x8, RZ ;  /* 0x0000000847697819 */ /* 0x000fe400000006ff */
[----:B------:R-:W-:-:S02]  /*0340*/  LOP3.LUT R22, R21, R32, RZ, 0xfc, !PT ;  /* 0x0000002015167212 */ /* 0x000fc400078efcff */
[----:B------:R-:W-:Y:S02]  /*0350*/  SHF.L.U32 R29, R111, 0x8, RZ ;  /* 0x000000086f1d7819 */ /* 0x000fe400000006ff */
[-C--:B------:R-:W-:Y:S02]  /*0360*/  LOP3.LUT R21, R55, R33.reuse, RZ, 0xfc, !PT ;  /* 0x0000002137157212 */ /* 0x080fe400078efcff */
[--C-:B------:R-:W-:Y:S02]  /*0370*/  SHF.L.U64.HI R67, R111, 0x8, R0.reuse ;  /* 0x000000086f437819 */ /* 0x100fe40000010200 */
[----:B------:R-:W-:Y:S02]  /*0380*/  LOP3.LUT R95, R4, 0x3c, R159, 0xfe, !PT ;  /* 0x0000003c045f7812 */ /* 0x000fe400078efe9f */
[----:B------:R-:W-:Y:S02]  /*0390*/  LOP3.LUT R215, R215, R33, RZ, 0xfc, !PT ;  /* 0x00000021d7d77212 */ /* 0x000fe400078efcff */
[----:B------:R-:W-:-:S02]  /*03a0*/  SHF.L.U64.HI R209, R71, 0x8, R0 ;  /* 0x0000000847d17819 */ /* 0x000fc40000010200 */
[-C--:B------:R-:W-:Y:S02]  /*03b0*/  LOP3.LUT R208, R105, R32.reuse, RZ, 0xfc, !PT ;  /* 0x0000002069d07212 */ /* 0x080fe400078efcff */
[----:B------:R-:W-:Y:S02]  /*03c0*/  LOP3.LUT R30, R29, R32, RZ, 0xfc, !PT ;  /* 0x000000201d1e7212 */ /* 0x000fe400078efcff */
[C-C-:B------:R-:W-:Y:S02]  /*03d0*/  LOP3.LUT R85, R4.reuse, 0x30, R159.reuse, 0xfe, !PT ;  /* 0x0000003004557812 */ /* 0x140fe400078efe9f */
[----:B------:R-:W-:Y:S02]  /*03e0*/  LOP3.LUT R29, R67, R33, RZ, 0xfc, !PT ;  /* 0x00000021431d7212 */ /* 0x000fe400078efcff */
[----:B------:R-:W-:Y:S02]  /*03f0*/  SHF.L.U32 R81, R95, 0x8, RZ ;  /* 0x000000085f517819 */ /* 0x000fe400000006ff */
[----:B------:R-:W-:-:S02]  /*0400*/  LOP3.LUT R107, R4, 0x44, R159, 0xfe, !PT ;  /* 0x00000044046b7812 */ /* 0x000fc400078efe9f */
[----:B------:R-:W-:Y:S02]  /*0410*/  LOP3.LUT R209, R209, R33, RZ, 0xfc, !PT ;  /* 0x00000021d1d17212 */ /* 0x000fe400078efcff */
[----:B------:R-:W-:Y:S02]  /*0420*/  SHF.L.U64.HI R203, R73, 0x8, R0 ;  /* 0x0000000849cb7819 */ /* 0x000fe40000010200 */
[----:B------:R-:W-:Y:S02]  /*0430*/  SHF.L.U32 R197, R85, 0x8, RZ ;  /* 0x0000000855c57819 */ /* 0x000fe400000006ff */
[----:B------:R-:W-:Y:S02]  /*0440*/  LOP3.LUT R99, R4, 0x38, R159, 0xfe, !PT ;  /* 0x0000003804637812 */ /* 0x000fe400078efe9f */
[----:B------:R-:W-:Y:S02]  /*0450*/  LOP3.LUT R180, R81, R32, RZ, 0xfc, !PT ;  /* 0x0000002051b47212 */ /* 0x000fe400078efcff */
[----:B------:R-:W-:-:S02]  /*0460*/  SHF.L.U32 R77, R107, 0x8, RZ ;  /* 0x000000086b4d7819 */ /* 0x000fc400000006ff */
[C-C-:B------:R-:W-:Y:S02]  /*0470*/  LOP3.LUT R87, R4.reuse, 0x34, R159.reuse, 0xfe, !PT ;  /* 0x0000003404577812 */ /* 0x140fe400078efe9f */
[----:B------:R-:W-:Y:S02]  /*0480*/  LOP3.LUT R203, R203, R33, RZ, 0xfc, !PT ;  /* 0x00000021cbcb7212 */ /* 0x000fe400078efcff */
[----:B------:R-:W-:Y:S02]  /*0490*/  SHF.L.U64.HI R93, R85, 0x8, R0 ;  /* 0x00000008555d7819 */ /* 0x000fe40000010200 */
[----:B------:R-:W-:Y:S02]  /*04a0*/  LOP3.LUT R197, R197, R32, RZ, 0xfc, !PT ;  /* 0x00000020c5c57212 */ /* 0x000fe400078efcff */
[----:B------:R-:W-:Y:S02]  /*04b0*/  SHF.L.U32 R183, R99, 0x8, RZ ;  /* 0x0000000863b77819 */ /* 0x000fe400000006ff */
[----:B------:R-:W-:-:S02]  /*04c0*/  LOP3.LUT R97, R4, 0x40, R159, 0xfe, !PT ;  /* 0x0000004004617812 */ /* 0x000fc400078efe9f */
[-C--:B------:R-:W-:Y:S02]  /*04d0*/  LOP3.LUT R162, R77, R32.reuse, RZ, 0xfc, !PT ;  /* 0x000000204da27212 */ /* 0x080fe400078efcff */
[----:B------:R-:W-:Y:S02]  /*04e0*/  SHF.L.U32 R91, R87, 0x8, RZ ;  /* 0x00000008575b7819 */ /* 0x000fe400000006ff */
[----:B------:R-:W-:Y:S02]  /*04f0*/  LOP3.LUT R196, R93, R33, RZ, 0xfc, !PT ;  /* 0x000000215dc47212 */ /* 0x000fe400078efcff */
[----:B------:R-:W-:Y:S02]  /*0500*/  SHF.L.U64.HI R89, R99, 0x8, R0 ;  /* 0x0000000863597819 */ /* 0x000fe40000010200 */
[----:B------:R-:W-:Y:S02]  /*0510*/  LOP3.LUT R183, R183, R32, RZ, 0xfc, !PT ;  /* 0x00000020b7b77212 */ /* 0x000fe400078efcff */
[----:B------:R-:W-:-:S02]  /*0520*/  SHF.L.U32 R177, R97, 0x8, RZ ;  /* 0x0000000861b17819 */ /* 0x000fc400000006ff */
[C-C-:B------:R-:W-:Y:S02]  /*0530*/  LOP3.LUT R109, R4.reuse, 0x48, R159.reuse, 0xfe, !PT ;  /* 0x00000048046d7812 */ /* 0x140fe400078efe9f */
[-C--:B------:R-:W-:Y:S02]  /*0540*/  LOP3.LUT R194, R91, R32.reuse, RZ, 0xfc, !PT ;  /* 0x000000205bc27212 */ /* 0x080fe400078efcff */
[----:B------:R-:W-:Y:S02]  /*0550*/  LOP3.LUT R83, R4, 0x2c, R159, 0xfe, !PT ;  /* 0x0000002c04537812 */ /* 0x000fe400078efe9f */
[----:B------:R-:W-:Y:S02]  /*0560*/  LOP3.LUT R182, R89, R33, RZ, 0xfc, !PT ;  /* 0x0000002159b67212 */ /* 0x000fe400078efcff */
[----:B------:R-:W-:Y:S02]  /*0570*/  SHF.L.U64.HI R79, R97, 0x8, R0 ;  /* 0x00000008614f7819 */ /* 0x000fe40000010200 */
[----:B------:R-:W-:-:S02]  /*0580*/  LOP3.LUT R177, R177, R32, RZ, 0xfc, !PT ;  /* 0x00000020b1b17212 */ /* 0x000fc400078efcff */
[----:B------:R-:W-:Y:S02]  /*0590*/  SHF.L.U32 R31, R109, 0x8, RZ ;  /* 0x000000086d1f7819 */ /* 0x000fe400000006ff */
[----:B------:R-:W-:Y:S02]  /*05a0*/  LOP3.LUT R119, R4, 0x50, R159, 0xfe, !PT ;  /* 0x0000005004777812 */ /* 0x000fe400078efe9f */
[--C-:B------:R-:W-:Y:S02]  /*05b0*/  SHF.L.U64.HI R101, R83, 0x8, R0.reuse ;  /* 0x0000000853657819 */ /* 0x100fe40000010200 */
[----:B------:R-:W-:Y:S02]  /*05c0*/  LOP3.LUT R176, R79, R33, RZ, 0xfc, !PT ;  /* 0x000000214fb07212 */ /* 0x000fe400078efcff */
[----:B------:R-:W-:Y:S02]  /*05d0*/  SHF.L.U64.HI R69, R109, 0x8, R0 ;  /* 0x000000086d457819 */ /* 0x000fe40000010200 */
[----:B------:R-:W-:-:S02]  /*05e0*/  LOP3.LUT R160, R31, R32, RZ, 0xfc, !PT ;  /* 0x000000201fa07212 */ /* 0x000fc400078efcff */
[----:B------:R-:W-:Y:S02]  /*05f0*/  SHF.L.U32 R27, R119, 0x8, RZ ;  /* 0x00000008771b7819 */ /* 0x000fe400000006ff */
[----:B------:R-:W-:Y:S02]  /*0600*/  LOP3.LUT R123, R4, 0x58, R159, 0xfe, !PT ;  /* 0x00000058047b7812 */ /* 0x000fe400078efe9f */
[-C--:B------:R-:W-:Y:S02]  /*0610*/  LOP3.LUT R200, R101, R33.reuse, RZ, 0xfc, !PT ;  /* 0x0000002165c87212 */ /* 0x080fe400078efcff */
[----:B------:R-:W-:Y:S02]  /*0620*/  LOP3.LUT R31, R69, R33, RZ, 0xfc, !PT ;  /* 0x00000021451f7212 */ /* 0x000fe400078efcff */
[----:B------:R-:W-:Y:S02]  /*0630*/  SHF.L.U64.HI R65, R119, 0x8, R0 ;  /* 0x0000000877417819 */ /* 0x000fe40000010200 */
[----:B------:R-:W-:-:S02]  /*0640*/  LOP3.LUT R28, R27, R32, RZ, 0xfc, !PT ;  /* 0x000000201b1c7212 */ /* 0x000fc400078efcff */
[----:B------:R-:W-:Y:S02]  /*0650*/  SHF.L.U32 R23, R123, 0x8, RZ ;  /* 0x000000087b177819 */ /* 0x000fe400000006ff */
[----:B------:R-:W-:Y:S02]  /*0660*/  LOP3.LUT R127, R4, 0xc, R159, 0xfe, !PT ;  /* 0x0000000c047f7812 */ /* 0x000fe400078efe9f */
[----:B------:R-:W-:Y:S02]  /*0670*/  LOP3.LUT R27, R65, R33, RZ, 0xfc, !PT ;  /* 0x00000021411b7212 */ /* 0x000fe400078efcff */
[----:B------:R-:W-:Y:S02]  /*0680*/  SHF.L.U64.HI R57, R123, 0x8, R0 ;  /* 0x000000087b397819 */ /* 0x000fe40000010200 */
[----:B------:R-:W-:Y:S02]  /*0690*/  LOP3.LUT R24, R23, R32, RZ, 0xfc, !PT ;  /* 0x0000002017187212 */ /* 0x000fe400078efcff */
[----:B------:R-:W-:-:S02]  /*06a0*/  SHF.L.U32 R45, R131, 0x8, RZ ;  /* 0x00000008832d7819 */ /* 0x000fc400000006ff */
[C-C-:B------:R-:W-:Y:S02]  /*06b0*/  LOP3.LUT R135, R4.reuse, 0x68, R159.reuse, 0xfe, !PT ;  /* 0x0000006804877812 */ /* 0x140fe400078efe9f */
[----:B------:R-:W-:Y:S02]  /*06c0*/  SHF.L.U32 R125, R127, 0x8, RZ ;  /* 0x000000087f7d7819 */ /* 0x000fe400000006ff */
[----:B------:R-:W-:Y:S02]  /*06d0*/  LOP3.LUT R23, R57, R33, RZ, 0xfc, !PT ;  /* 0x0000002139177212 */ /* 0x000fe400078efcff */
[----:B------:R-:W-:Y:S02]  /*06e0*/  LOP3.LUT R20, R45, R32, RZ, 0xfc, !PT ;  /* 0x000000202d147212 */ /* 0x000fe400078efcff */
[----:B------:R-:W-:Y:S02]  /*06f0*/  SHF.L.U32 R15, R135, 0x8, RZ ;  /* 0x00000008870f7819 */ /* 0x000fe400000006ff */
[----:B------:R-:W-:-:S02]  /*0700*/  LOP3.LUT R143, R4, 0x70, R159, 0xfe, !PT ;  /* 0x00000070048f7812 */ /* 0x000fc400078efe9f */
[-C--:B------:R-:W-:Y:S02]  /*0710*/  LOP3.LUT R224, R125, R32.reuse, RZ, 0xfc, !PT ;  /* 0x000000207de07212 */ /* 0x080fe400078efcff */
[----:B------:R-:W-:Y:S02]  /*0720*/  SHF.L.U64.HI R61, R135, 0x8, R0 ;  /* 0x00000008873d7819 */ /* 0x000fe40000010200 */
[----:B------:R-:W-:Y:S02]  /*0730*/  LOP3.LUT R15, R15, R32, RZ, 0xfc, !PT ;  /* 0x000000200f0f7212 */ /* 0x000fe400078efcff */
[----:B------:R-:W-:Y:S02]  /*0740*/  SHF.L.U32 R47, R143, 0x8, RZ ;  /* 0x000000088f2f7819 */ /* 0x000fe400000006ff */
[----:B------:R-:W-:Y:S02]  /*0750*/  LOP3.LUT R155, R4, 0x78, R159, 0xfe, !PT ;  /* 0x00000078049b7812 */ /* 0x000fe400078efe9f */
[----:B------:R-:W-:-:S02]  /*0760*/  LOP3.LUT R16, R61, R33, RZ, 0xfc, !PT ;  /* 0x000000213d107212 */ /* 0x000fc400078efcff */
[--C-:B------:R-:W-:Y:S02]  /*0770*/  SHF.L.U64.HI R49, R143, 0x8, R0.reuse ;  /* 0x000000088f317819 */ /* 0x100fe40000010200 */
[----:B------:R-:W-:Y:S02]  /*0780*/  LOP3.LUT R8, R47, R32, RZ, 0xfc, !PT ;  /* 0x000000202f087212 */ /* 0x000fe400078efcff */
[C-C-:B------:R-:W-:Y:S02]  /*0790*/  LOP3.LUT R139, R4.reuse, 0x4, R159.reuse, 0xfe, !PT ;  /* 0x00000004048b7812 */ /* 0x140fe400078efe9f */
[----:B------:R-:W-:Y:S02]  /*07a0*/  SHF.L.U64.HI R39, R155, 0x8, R0 ;  /* 0x000000089b277819 */ /* 0x000fe40000010200 */
[C-C-:B------:R-:W-:Y:S02]  /*07b0*/  LOP3.LUT R167, R4.reuse, 0x14, R159.reuse, 0xfe, !PT ;  /* 0x0000001404a77812 */ /* 0x140fe400078efe9f */
[----:B------:R-:W-:-:S02]  /*07c0*/  LOP3.LUT R59, R4, 0x1c, R159, 0xfe, !PT ;  /* 0x0000001c043b7812 */ /* 0x000fc400078efe9f */
[C-C-:B------:R-:W-:Y:S02]  /*07d0*/  LOP3.LUT R75, R4.reuse, 0x24, R159.reuse, 0xfe, !PT ;  /* 0x00000024044b7812 */ /* 0x140fe400078efe9f */
[C-C-:B------:R-:W-:Y:S02]  /*07e0*/  LOP3.LUT R121, R4.reuse, 0x54, R159.reuse, 0xfe, !PT ;  /* 0x0000005404797812 */ /* 0x140fe400078efe9f */
[C-C-:B------:R-:W-:Y:S02]  /*07f0*/  LOP3.LUT R133, R4.reuse, 0x64, R159.reuse, 0xfe, !PT ;  /* 0x0000006404857812 */ /* 0x140fe400078efe9f */
[C-C-:B------:R-:W-:Y:S02]  /*0800*/  LOP3.LUT R157, R4.reuse, 0x6c, R159.reuse, 0xfe, !PT ;  /* 0x0000006c049d7812 */ /* 0x140fe400078efe9f */
[----:B------:R-:W-:Y:S02]  /*0810*/  LOP3.LUT R145, R4, 0x74, R159, 0xfe, !PT ;  /* 0x0000007404917812 */ /* 0x000fe400078efe9f */
[----:B------:R-:W-:-:S02]  /*0820*/  ISETP.GE.U32.AND P6, PT, R139, 0x3740, PT ;  /* 0x000037408b00780c */ /* 0x000fc40003fc6070 */
[C---:B------:R-:W-:Y:S02]  /*0830*/  SHF.L.U32 R137, R139.reuse, 0x8, RZ ;  /* 0x000000088b897819 */ /* 0x040fe400000006ff */
[----:B------:R-:W-:Y:S02]  /*0840*/  LOP3.LUT R159, R4, 0x7c, R159, 0xfe, !PT ;  /* 0x0000007c049f7812 */ /* 0x000fe400078efe9f */
[----:B------:R-:W-:Y:S02]  /*0850*/  P2R R227, PR, RZ, 0x1 ;  /* 0x00000001ffe37803 */ /* 0x000fe40000000000 */
[----:B------:R-:W-:Y:S02]  /*0860*/  SHF.L.U64.HI R139, R139, 0x8, R0 ;  /* 0x000000088b8b7819 */ /* 0x000fe40000010200 */
[----:B------:R-:W-:Y:S02]  /*0870*/  LOP3.LUT R186, R137, R32, RZ, 0xfc, !PT ;  /* 0x0000002089ba7212 */ /* 0x000fe400078efcff */
[----:B------:R-:W-:-:S02]  /*0880*/  ISETP.GE.U32.AND.EX P0, PT, R0, RZ, PT, P6 ;  /* 0x000000ff0000720c */ /* 0x000fc40003f06160 */
[----:B------:R-:W-:Y:S02]  /*0890*/  ISETP.GE.U32.AND P1, PT, R127, 0x3740, PT ;  /* 0x000037407f00780c */ /* 0x000fe40003f26070 */
[----:B------:R-:W-:Y:S02]  /*08a0*/  SHF.L.U32 R25, R121, 0x8, RZ ;  /* 0x0000000879197819 */ /* 0x000fe400000006ff */
[--C-:B------:R-:W-:Y:S02]  /*08b0*/  SHF.L.U64.HI R127, R127, 0x8, R0.reuse ;  /* 0x000000087f7f7819 */ /* 0x100fe40000010200 */
[C---:B------:R-:W-:Y:S02]  /*08c0*/  SHF.L.U32 R217, R167.reuse, 0x8, RZ ;  /* 0x00000008a7d97819 */ /* 0x040fe400000006ff */
[----:B------:R-:W-:Y:S02]  /*08d0*/  SHF.L.U64.HI R117, R167, 0x8, R0 ;  /* 0x00000008a7757819 */ /* 0x000fe40000010200 */
[----:B------:R-:W-:-:S02]  /*08e0*/  SHF.L.U32 R211, R59, 0x8, RZ ;  /* 0x000000083bd37819 */ /* 0x000fc400000006ff */
[--C-:B------:R-:W-:Y:S02]  /*08f0*/  SHF.L.U64.HI R113, R59, 0x8, R0.reuse ;  /* 0x000000083b717819 */ /* 0x100fe40000010200 */
[C---:B------:R-:W-:Y:S02]  /*0900*/  SHF.L.U32 R205, R75.reuse, 0x8, RZ ;  /* 0x000000084bcd7819 */ /* 0x040fe400000006ff */
[--C-:B------:R-:W-:Y:S02]  /*0910*/  SHF.L.U64.HI R103, R75, 0x8, R0.reuse ;  /* 0x000000084b677819 */ /* 0x100fe40000010200 */
[----:B------:R-:W-:Y:S02]  /*0920*/  SHF.L.U32 R199, R83, 0x8, RZ ;  /* 0x0000000853c77819 */ /* 0x000fe400000006ff */
[--C-:B------:R-:W-:Y:S02]  /*0930*/  SHF.L.U64.HI R185, R87, 0x8, R0.reuse ;  /* 0x0000000857b97819 */ /* 0x100fe40000010200 */
[----:B------:R-:W-:-:S02]  /*0940*/  SHF.L.U64.HI R179, R95, 0x8, R0 ;  /* 0x000000085fb37819 */ /* 0x000fc40000010200 */
[--C-:B------:R-:W-:Y:S02]  /*0950*/  SHF.L.U64.HI R161, R107, 0x8, R0.reuse ;  /* 0x000000086ba17819 */ /* 0x100fe40000010200 */
[--C-:B------:R-:W-:Y:S02]  /*0960*/  SHF.L.U64.HI R63, R121, 0x8, R0.reuse ;  /* 0x00000008793f7819 */ /* 0x100fe40000010200 */
[C---:B------:R-:W-:Y:S02]  /*0970*/  SHF.L.U32 R19, R133.reuse, 0x8, RZ ;  /* 0x0000000885137819 */ /* 0x040fe400000006ff */
[--C-:B------:R-:W-:Y:S02]  /*0980*/  SHF.L.U64.HI R17, R133, 0x8, R0.reuse ;  /* 0x0000000885117819 */ /* 0x100fe40000010200 */
[C---:B------:R-:W-:Y:S02]  /*0990*/  SHF.L.U32 R11, R157.reuse, 0x8, RZ ;  /* 0x000000089d0b7819 */ /* 0x040fe400000006ff */
[----:B------:R-:W-:-:S02]  /*09a0*/  SHF.L.U64.HI R51, R157, 0x8, R0 ;  /* 0x000000089d337819 */ /* 0x000fc40000010200 */
[C---:B------:R-:W-:Y:S02]  /*09b0*/  SHF.L.U32 R41, R145.reuse, 0x8, RZ ;  /* 0x0000000891297819 */ /* 0x040fe400000006ff */
[--C-:B------:R-:W-:Y:S02]  /*09c0*/  SHF.L.U64.HI R43, R145, 0x8, R0.reuse ;  /* 0x00000008912b7819 */ /* 0x100fe40000010200 */
[----:B------:R-:W-:Y:S02]  /*09d0*/  SHF.L.U64.HI R37, R159, 0x8, R0 ;  /* 0x000000089f257819 */ /* 0x000fe40000010200 */
[-C--:B------:R-:W-:Y:S02]  /*09e0*/  LOP3.LUT R38, R139, R33.reuse, RZ, 0xfc, !PT ;  /* 0x000000218b267212 */ /* 0x080fe400078efcff */
[----:B------:R-:W-:Y:S02]  /*09f0*/  LOP3.LUT R26, R25, R32, RZ, 0xfc, !PT ;  /* 0x00000020191a7212 */ /* 0x000fe400078efcff */
[----:B------:R-:W-:-:S02]  /*0a00*/  LOP3.LUT R222, R127, R33, RZ, 0xfc, !PT ;  /* 0x000000217fde7212 */ /* 0x000fc400078efcff */
[-C--:B------:R-:W-:Y:S02]  /*0a10*/  LOP3.LUT R217, R217, R32.reuse, RZ, 0xfc, !PT ;  /* 0x00000020d9d97212 */ /* 0x080fe400078efcff */
[-C--:B------:R-:W-:Y:S02]  /*0a20*/  LOP3.LUT R218, R117, R33.reuse, RZ, 0xfc, !PT ;  /* 0x0000002175da7212 */ /* 0x080fe400078efcff */
[-C--:B------:R-:W-:Y:S02]  /*0a30*/  LOP3.LUT R211, R211, R32.reuse, RZ, 0xfc, !PT ;  /* 0x00000020d3d37212 */ /* 0x080fe400078efcff */
[-C--:B------:R-:W-:Y:S02]  /*0a40*/  LOP3.LUT R212, R113, R33.reuse, RZ, 0xfc, !PT ;  /* 0x0000002171d47212 */ /* 0x080fe400078efcff */
[----:B------:R-:W-:Y:S02]  /*0a50*/  LOP3.LUT R205, R205, R32, RZ, 0xfc, !PT ;  /* 0x00000020cdcd7212 */ /* 0x000fe400078efcff */
[----:B------:R-:W-:-:S02]  /*0a60*/  LOP3.LUT R206, R103, R33, RZ, 0xfc, !PT ;  /* 0x0000002167ce7212 */ /* 0x000fc400078efcff */
[-C--:B------:R-:W-:Y:S02]  /*0a70*/  LOP3.LUT R199, R199, R32.reuse, RZ, 0xfc, !PT ;  /* 0x00000020c7c77212 */ /* 0x080fe400078efcff */
[-C--:B------:R-:W-:Y:S02]  /*0a80*/  LOP3.LUT R185, R185, R33.reuse, RZ, 0xfc, !PT ;  /* 0x00000021b9b97212 */ /* 0x080fe400078efcff */
[-C--:B------:R-:W-:Y:S02]  /*0a90*/  LOP3.LUT R179, R179, R33.reuse, RZ, 0xfc, !PT ;  /* 0x00000021b3b37212 */ /* 0x080fe400078efcff */
[-C--:B------:R-:W-:Y:S02]  /*0aa0*/  LOP3.LUT R161, R161, R33.reuse, RZ, 0xfc, !PT ;  /* 0x00000021a1a17212 */ /* 0x080fe400078efcff */
[-C--:B------:R-:W-:Y:S02]  /*0ab0*/  LOP3.LUT R25, R63, R33.reuse, RZ, 0xfc, !PT ;  /* 0x000000213f197212 */ /* 0x080fe400078efcff */
[-C--:B------:R-:W-:Y:S01]  /*0ac0*/  LOP3.LUT R19, R19, R32.reuse, RZ, 0xfc, !PT ;  /* 0x0000002013137212 */ /* 0x080fe200078efcff */
[--C-:B--2---:R-:W-:Y:S01]  /*0ad0*/  HADD2.F32 R236, -RZ, R232.reuse.H1_H1 ;  /* 0x300000e8ffec7230 */ /* 0x104fe20000004100 */
[-C--:B------:R-:W-:Y:S01]  /*0ae0*/  LOP3.LUT R17, R17, R33.reuse, RZ, 0xfc, !PT ;  /* 0x0000002111117212 */ /* 0x080fe200078efcff */
[----:B------:R-:W-:Y:S01]  /*0af0*/  HADD2.F32 R158, -RZ, R232.H0_H0 ;  /* 0x200000e8ff9e7230 */ /* 0x000fe20000004100 */
[----:B------:R-:W-:Y:S01]  /*0b00*/  LOP3.LUT R11, R11, R32, RZ, 0xfc, !PT ;  /* 0x000000200b0b7212 */ /* 0x000fe200078efcff */
[--C-:B------:R-:W-:Y:S01]  /*0b10*/  HADD2.F32 R174, -RZ, R233.reuse.H0_H0 ;  /* 0x200000e9ffae7230 */ /* 0x100fe20000004100 */
[----:B------:R-:W-:Y:S01]  /*0b20*/  FMUL R5, R236, R236 ;  /* 0x000000ecec057220 */ /* 0x000fe20000400000 */
[----:B------:R-:W-:Y:S01]  /*0b30*/  HADD2.F32 R232, -RZ, R233.H1_H1 ;  /* 0x300000e9ffe87230 */ /* 0x000fe20000004100 */
[-C--:B------:R-:W-:Y:S01]  /*0b40*/  LOP3.LUT R12, R51, R33.reuse, RZ, 0xfc, !PT ;  /* 0x00000021330c7212 */ /* 0x080fe200078efcff */
[--C-:B------:R-:W-:Y:S01]  /*0b50*/  HADD2.F32 R156, -RZ, R234.reuse.H0_H0 ;  /* 0x200000eaff9c7230 */ /* 0x100fe20000004100 */
[----:B------:R-:W-:Y:S01]  /*0b60*/  FFMA R5, R158, R158, R5 ;  /* 0x0000009e9e057223 */ /* 0x000fe20000000005 */
[----:B------:R-:W-:Y:S01]  /*0b70*/  HADD2.F32 R234, -RZ, R234.H1_H1 ;  /* 0x300000eaffea7230 */ /* 0x000fe20000004100 */
[----:B------:R-:W-:Y:S01]  /*0b80*/  LOP3.LUT R14, R41, R32, RZ, 0xfc, !PT ;  /* 0x00000020290e7212 */ /* 0x000fe200078efcff */
[--C-:B------:R-:W-:Y:S01]  /*0b90*/  HADD2.F32 R230, -RZ, R235.reuse.H0_H0 ;  /* 0x200000ebffe67230 */ /* 0x100fe20000004100 */
[----:B------:R-:W-:Y:S01]  /*0ba0*/  FFMA R5, R174, R174, R5 ;  /* 0x000000aeae057223 */ /* 0x000fe20000000005 */
[----:B------:R-:W-:Y:S01]  /*0bb0*/  HADD2.F32 R154, -RZ, R235.H1_H1 ;  /* 0x300000ebff9a7230 */ /* 0x000fe20000004100 */
[----:B------:R-:W-:-:S02]  /*0bc0*/  LOP3.LUT R10, R43, R33, RZ, 0xfc, !PT ;  /* 0x000000212b0a7212 */ /* 0x000fc400078efcff */
[----:B------:R-:W-:Y:S01]  /*0bd0*/  FFMA R5, R232, R232, R5 ;  /* 0x000000e8e8057223 */ /* 0x000fe20000000005 */
[----:B------:R-:W-:-:S03]  /*0be0*/  P2R R226, PR, RZ, 0x1 ;  /* 0x00000001ffe27803 */ /* 0x000fc60000000000 */
[----:B------:R-:W-:-:S04]  /*0bf0*/  FFMA R5, R156, R156, R5 ;  /* 0x0000009c9c057223 */ /* 0x000fc80000000005 */
[----:B------:R-:W-:-:S04]  /*0c00*/  FFMA R5, R234, R234, R5 ;  /* 0x000000eaea057223 */ /* 0x000fc80000000005 */
[----:B------:R-:W-:-:S04]  /*0c10*/  FFMA R5, R230, R230, R5 ;  /* 0x000000e6e6057223 */ /* 0x000fc80000000005 */
[----:B------:R-:W-:-:S05]  /*0c20*/  FFMA R5, R154, R154, R5 ;  /* 0x0000009a9a057223 */ /* 0x000fca0000000005 */
[----:B------:R-:W0:Y:S02]  /*0c30*/  SHFL.BFLY PT, R2, R5, 0x8, 0x1f ;  /* 0x0d001f0005027f89 */ /* 0x000e2400000e0000 */
[----:B0-----:R-:W-:Y:S01]  /*0c40*/  FADD R2, R5, R2 ;  /* 0x0000000205027221 */ /* 0x001fe20000000000 */
[----:B------:R-:W-:-:S04]  /*0c50*/  SHF.L.U32 R5, R159, 0x8, RZ ;  /* 0x000000089f057819 */ /* 0x000fc800000006ff */
[----:B------:R-:W0:Y:S02]  /*0c60*/  SHFL.BFLY PT, R3, R2, 0x4, 0x1f ;  /* 0x0c801f0002037f89 */ /* 0x000e2400000e0000 */
[----:B0-----:R-:W-:Y:S01]  /*0c70*/  FADD R3, R2, R3 ;  /* 0x0000000302037221 */ /* 0x001fe20000000000 */
[----:B------:R-:W-:Y:S02]  /*0c80*/  LOP3.LUT R2, R5, R32, RZ, 0xfc, !PT ;  /* 0x0000002005027212 */ /* 0x000fe400078efcff */
[----:B------:R-:W-:Y:S02]  /*0c90*/  LOP3.LUT R5, R37, R33, RZ, 0xfc, !PT ;  /* 0x0000002125057212 */ /* 0x000fe400078efcff */
[----:B------:R-:W0:Y:S02]  /*0ca0*/  SHFL.BFLY PT, R6, R3, 0x2, 0x1f ;  /* 0x0c401f0003067f89 */ /* 0x000e2400000e0000 */
[----:B0-----:R-:W-:Y:S01]  /*0cb0*/  FADD R6, R3, R6 ;  /* 0x0000000603067221 */ /* 0x001fe20000000000 */
[----:B------:R-:W-:-:S04]  /*0cc0*/  SHF.L.U32 R3, R155, 0x8, RZ ;  /* 0x000000089b037819 */ /* 0x000fc800000006ff */
[----:B------:R-:W0:Y:S01]  /*0cd0*/  SHFL.BFLY PT, R9, R6, 0x1, 0x1f ;  /* 0x0c201f0006097f89 */ /* 0x000e2200000e0000 */
[----:B------:R-:W-:Y:S01]  /*0ce0*/  LOP3.LUT R3, R3, R32, RZ, 0xfc, !PT ;  /* 0x0000002003037212 */ /* 0x000fe200078efcff */
[----:B0-----:R-:W-:Y:S01]  /*0cf0*/  FADD R9, R6, R9 ;  /* 0x0000000906097221 */ /* 0x001fe20000000000 */
[----:B------:R-:W-:-:S03]  /*0d00*/  LOP3.LUT R6, R39, R33, RZ, 0xfc, !PT ;  /* 0x0000002127067212 */ /* 0x000fc600078efcff */
[----:B------:R-:W-:-:S04]  /*0d10*/  FADD R9, R9, c[0x0][0x178] ;  /* 0x00005e0009097621 */ /* 0x000fc80000000000 */
[----:B------:R0:W1:Y:S02]  /*0d20*/  MUFU.SQRT R35, R9 ;  /* 0x0000000900237308 */ /* 0x0000640000002000 */
[----:B0-----:R-:W-:Y:S02]  /*0d30*/  LOP3.LUT R9, R49, R33, RZ, 0xfc, !PT ;  /* 0x0000002131097212 */ /* 0x001fe400078efcff */
[----:B------:R-:W-:Y:S01]  /*0d40*/  CS2R R32, SRZ ;  /* 0x0000000000207805 */ /* 0x000fe2000001ff00 */
[C---:B-1----:R-:W-:Y:S02]  /*0d50*/  FSETP.GT.AND P3, PT, R35.reuse, 8.50705917302346158658e+37, PT ;  /* 0x7e8000002300780b */ /* 0x042fe40003f64000 */
[----:B------:R-:W-:Y:S02]  /*0d60*/  FSETP.GEU.AND P2, PT, R35, 1.175494350822287508e-38, PT ;  /* 0x008000002300780b */ /* 0x000fe40003f4e000 */
[----:B------:R-:W-:-:S09]  /*0d70*/  FSEL R36, R13, 1, P3 ;  /* 0x3f8000000d247808 */ /* 0x000fd20001800000 */
[----:B------:R-:W-:Y:S01]  /*0d80*/  @P3 FMUL R35, R35, 0.25 ;  /* 0x3e80000023233820 */ /* 0x000fe20000400000 */
[----:B------:R-:W-:Y:S01]  /*0d90*/  IADD3 R44, P3, R186, c[0x0][0x160], RZ ;  /* 0x00005800ba2c7a10 */ /* 0x000fe20007f7e0ff */
[----:B------:R-:W-:Y:S02]  /*0da0*/  @!P2 FMUL R36, R36, 16777216 ;  /* 0x4b8000002424a820 */ /* 0x000fe40000400000 */
[----:B------:R-:W-:Y:S01]  /*0db0*/  @!P2 FMUL R35, R35, 16777216 ;  /* 0x4b8000002323a820 */ /* 0x000fe20000400000 */
[----:B------:R-:W-:Y:S02]  /*0dc0*/  IADD3 R52, P2, R228, c[0x0][0x160], RZ ;  /* 0x00005800e4347a10 */ /* 0x000fe40007f5e0ff */
[----:B------:R-:W-:Y:S01]  /*0dd0*/  IADD3.X R45, R38, c[0x0][0x164], RZ, P3, !PT ;  /* 0x00005900262d7a10 */ /* 0x000fe20001ffe4ff */
[----:B------:R-:W0:Y:S01]  /*0de0*/  MUFU.RCP R163, R35 ;  /* 0x0000002300a37308 */ /* 0x000e220000001000 */
[----:B------:R-:W-:Y:S02]  /*0df0*/  IADD3.X R53, R225, c[0x0][0x164], RZ, P2, !PT ;  /* 0x00005900e1357a10 */ /* 0x000fe400017fe4ff */
[----:B------:R-:W-:-:S02]  /*0e00*/  IADD3 R54, P2, R221, c[0x0][0x160], RZ ;  /* 0x00005800dd367a10 */ /* 0x000fc40007f5e0ff */
[----:B------:R-:W-:Y:S02]  /*0e10*/  IADD3 R56, P3, R224, c[0x0][0x160], RZ ;  /* 0x00005800e0387a10 */ /* 0x000fe40007f7e0ff */
[----:B------:R-:W-:Y:S02]  /*0e20*/  IADD3.X R55, R219, c[0x0][0x164], RZ, P2, !PT ;  /* 0x00005900db377a10 */ /* 0x000fe400017fe4ff */
[----:B------:R-:W-:Y:S02]  /*0e30*/  IADD3 R66, P2, R214, c[0x0][0x160], RZ ;  /* 0x00005800d6427a10 */ /* 0x000fe40007f5e0ff */
[----:B------:R-:W-:Y:S02]  /*0e40*/  IADD3.X R57, R222, c[0x0][0x164], RZ, P3, !PT ;  /* 0x00005900de397a10 */ /* 0x000fe40001ffe4ff */
[----:B------:R-:W-:Y:S02]  /*0e50*/  IADD3.X R67, R215, c[0x0][0x164], RZ, P2, !PT ;  /* 0x00005900d7437a10 */ /* 0x000fe400017fe4ff */
[----:B------:R-:W-:-:S02]  /*0e60*/  IADD3 R80, P2, R208, c[0x0][0x160], RZ ;  /* 0x00005800d0507a10 */ /* 0x000fc40007f5e0ff */
[----:B------:R-:W-:Y:S01]  /*0e70*/  ISETP.GE.U32.AND.EX P1, PT, R0, RZ, PT, P1 ;  /* 0x000000ff0000720c */ /* 0x000fe20003f26110 */
[----:B------:R-:W-:Y:S01]  /*0e80*/  CS2R R40, SRZ ;  /* 0x0000000000287805 */ /* 0x000fe2000001ff00 */
[----:B------:R-:W-:Y:S01]  /*0e90*/  IADD3.X R81, R209, c[0x0][0x164], RZ, P2, !PT ;  /* 0x00005900d1517a10 */ /* 0x000fe200017fe4ff */
[----:B------:R-:W-:Y:S01]  /*0ea0*/  CS2R R42, SRZ ;  /* 0x00000000002a7805 */ /* 0x000fe2000001ff00 */
[----:B------:R-:W-:Y:S02]  /*0eb0*/  IADD3 R76, P2, R202, c[0x0][0x160], RZ ;  /* 0x00005800ca4c7a10 */ /* 0x000fe40007f5e0ff */
[----:B------:R-:W-:Y:S01]  /*0ec0*/  ISETP.GE.U32.AND.EX P5, PT, R0, RZ, PT, P5 ;  /* 0x000000ff0000720c */ /* 0x000fe20003fa6150 */
[----:B------:R-:W-:Y:S01]  /*0ed0*/  CS2R R46, SRZ ;  /* 0x00000000002e7805 */ /* 0x000fe2000001ff00 */
[----:B------:R-:W-:Y:S01]  /*0ee0*/  IADD3.X R77, R203, c[0x0][0x164], RZ, P2, !PT ;  /* 0x00005900cb4d7a10 */ /* 0x000fe200017fe4ff */
[----:B0-----:R-:W-:Y:S01]  /*0ef0*/  FMUL R163, R163, R36 ;  /* 0x00000024a3a37220 */ /* 0x001fe20000400000 */
[----:B------:R-:W-:-:S02]  /*0f00*/  IADD3 R90, P2, R197, c[0x0][0x160], RZ ;  /* 0x00005800c55a7a10 */ /* 0x000fc40007f5e0ff */
[----:B------:R-:W-:Y:S01]  /*0f10*/  IADD3 R68, P3, R217, c[0x0][0x160], RZ ;  /* 0x00005800d9447a10 */ /* 0x000fe20007f7e0ff */
[----:B------:R0:W2:Y:S01]  /*0f20*/  @!P1 LDG.E.128 R40, [R56.64] ;  /* 0x0000000438289981 */ /* 0x0000a2000c1e1d00 */
[----:B------:R-:W-:Y:S02]  /*0f30*/  IADD3.X R91, R196, c[0x0][0x164], RZ, P2, !PT ;  /* 0x00005900c45b7a10 */ /* 0x000fe400017fe4ff */
[----:B------:R-:W-:Y:S02]  /*0f40*/  IADD3 R104, P2, R183, c[0x0][0x160], RZ ;  /* 0x00005800b7687a10 */ /* 0x000fe40007f5e0ff */
[----:B------:R-:W-:Y:S02]  /*0f50*/  IADD3.X R69, R218, c[0x0][0x164], RZ, P3, !PT ;  /* 0x00005900da457a10 */ /* 0x000fe40001ffe4ff */
        /* <DEDUP_REMOVED lines=28> */
[----:B------:R-:W-:Y:S01]  /*1120*/  CS2R R34, SRZ ;  /* 0x0000000000227805 */ /* 0x000fe2000001ff00 */
[----:B------:R-:W-:Y:S02]  /*1130*/  IADD3.X R103, R179, c[0x0][0x164], RZ, P3, !PT ;  /* 0x00005900b3677a10 */ /* 0x000fe40001ffe4ff */
[----:B------:R-:W-:Y:S02]  /*1140*/  IADD3 R116, P3, R162, c[0x0][0x160], RZ ;  /* 0x00005800a2747a10 */ /* 0x000fe40007f7e0ff */
[----:B------:R-:W-:Y:S01]  /*1150*/  IADD3 R186, P2, R186, c[0x0][0x168], RZ ;  /* 0x00005a00baba7a10 */ /* 0x000fe20007f5e0ff */
[----:B------:R1:W3:Y:S01]  /*1160*/  @!P0 LDG.E.128 R32, [R44.64] ;  /* 0x000000042c208981 */ /* 0x0002e2000c1e1d00 */
[----:B------:R-:W-:-:S02]  /*1170*/  IADD3.X R117, R161, c[0x0][0x164], RZ, P3, !PT ;  /* 0x00005900a1757a10 */ /* 0x000fc40001ffe4ff */
[----:B------:R-:W-:Y:S02]  /*1180*/  IADD3 R112, P3, R30, c[0x0][0x160], RZ ;  /* 0x000058001e707a10 */ /* 0x000fe40007f7e0ff */
[----:B------:R-:W-:Y:S02]  /*1190*/  IADD3.X R187, R38, c[0x0][0x16c], RZ, P2, !PT ;  /* 0x00005b0026bb7a10 */ /* 0x000fe400017fe4ff */
[----:B------:R-:W-:Y:S02]  /*11a0*/  IADD3.X R113, R29, c[0x0][0x164], RZ, P3, !PT ;  /* 0x000059001d717a10 */ /* 0x000fe40001ffe4ff */
[----:B------:R-:W-:Y:S02]  /*11b0*/  IADD3 R126, P3, R26, c[0x0][0x160], RZ ;  /* 0x000058001a7e7a10 */ /* 0x000fe40007f7e0ff */
[----:B------:R-:W-:Y:S02]  /*11c0*/  ISETP.GE.U32.AND.EX P0, PT, R0, RZ, PT, P4 ;  /* 0x000000ff0000720c */ /* 0x000fe40003f06140 */
[----:B------:R-:W-:-:S02]  /*11d0*/  IADD3.X R127, R25, c[0x0][0x164], RZ, P3, !PT ;  /* 0x00005900197f7a10 */ /* 0x000fc40001ffe4ff */
[----:B------:R-:W-:Y:S02]  /*11e0*/  IADD3 R136, P3, R22, c[0x0][0x160], RZ ;  /* 0x0000580016887a10 */ /* 0x000fe40007f7e0ff */
[----:B------:R-:W-:Y:S02]  /*11f0*/  ISETP.GE.U32.AND P2, PT, R165, 0x3740, PT ;  /* 0x00003740a500780c */ /* 0x000fe40003f46070 */
[----:B------:R-:W-:Y:S02]  /*1200*/  IADD3.X R137, R21, c[0x0][0x164], RZ, P3, !PT ;  /* 0x0000590015897a10 */ /* 0x000fe40001ffe4ff */
[----:B------:R-:W-:-:S04]  /*1210*/  IADD3 R138, P3, R19, c[0x0][0x160], RZ ;  /* 0x00005800138a7a10 */ /* 0x000fc80007f7e0ff */
[----:B------:R-:W-:Y:S02]  /*1220*/  IADD3.X R139, R17, c[0x0][0x164], RZ, P3, !PT ;  /* 0x00005900118b7a10 */ /* 0x000fe40001ffe4ff */
[----:B------:R-:W-:-:S04]  /*1230*/  IADD3 R150, P3, R11, c[0x0][0x160], RZ ;  /* 0x000058000b967a10 */ /* 0x000fc80007f7e0ff */
[----:B------:R-:W-:Y:S02]  /*1240*/  IADD3.X R151, R12, c[0x0][0x164], RZ, P3, !PT ;  /* 0x000059000c977a10 */ /* 0x000fe40001ffe4ff */
[----:B------:R-:W-:-:S04]  /*1250*/  IADD3 R152, P3, R14, c[0x0][0x160], RZ ;  /* 0x000058000e987a10 */ /* 0x000fc80007f7e0ff */
[----:B------:R-:W-:Y:S02]  /*1260*/  IADD3.X R153, R10, c[0x0][0x164], RZ, P3, !PT ;  /* 0x000059000a997a10 */ /* 0x000fe40001ffe4ff */
[----:B------:R-:W-:-:S04]  /*1270*/  IADD3 R190, P3, R2, c[0x0][0x160], RZ ;  /* 0x0000580002be7a10 */ /* 0x000fc80007f7e0ff */
[----:B------:R-:W-:Y:S02]  /*1280*/  IADD3.X R191, R5, c[0x0][0x164], RZ, P3, !PT ;  /* 0x0000590005bf7a10 */ /* 0x000fe40001ffe4ff */
[----:B------:R-:W-:Y:S01]  /*1290*/  ISETP.GE.U32.AND P3, PT, R167, 0x3740, PT ;  /* 0x00003740a700780c */ /* 0x000fe20003f66070 */
[----:B-1----:R-:W-:-:S03]  /*12a0*/  CS2R R44, SRZ ;  /* 0x00000000002c7805 */ /* 0x002fc6000001ff00 */
[C---:B------:R-:W-:Y:S02]  /*12b0*/  ISETP.GE.U32.AND.EX P3, PT, R0.reuse, RZ, PT, P3 ;  /* 0x000000ff0000720c */ /* 0x040fe40003f66130 */
[----:B------:R-:W-:Y:S01]  /*12c0*/  P2R R144, PR, RZ, 0x2 ;  /* 0x00000002ff907803 */ /* 0x000fe20000000000 */
[----:B------:R-:W-:Y:S01]  /*12d0*/  CS2R R36, SRZ ;  /* 0x0000000000247805 */ /* 0x000fe2000001ff00 */
[C---:B------:R-:W-:Y:S01]  /*12e0*/  ISETP.GE.U32.AND.EX P1, PT, R0.reuse, RZ, PT, P2 ;  /* 0x000000ff0000720c */ /* 0x040fe20003f26120 */
[----:B------:R-:W-:Y:S01]  /*12f0*/  CS2R R38, SRZ ;  /* 0x0000000000267805 */ /* 0x000fe2000001ff00 */
[----:B------:R-:W-:Y:S01]  /*1300*/  ISETP.GE.U32.AND P2, PT, R59, 0x3740, PT ;  /* 0x000037403b00780c */ /* 0x000fe20003f46070 */
[----:B------:R-:W-:Y:S01]  /*1310*/  CS2R R48, SRZ ;  /* 0x0000000000307805 */ /* 0x000fe2000001ff00 */
[----:B------:R-:W-:Y:S01]  /*1320*/  CS2R R50, SRZ ;  /* 0x0000000000327805 */ /* 0x000fe2000001ff00 */
[----:B------:R-:W-:Y:S01]  /*1330*/  P2R R220, PR, RZ, 0x1 ;  /* 0x00000001ffdc7803 */ /* 0x000fe20000000000 */
[----:B------:R1:W4:Y:S01]  /*1340*/  @!P0 LDG.E.128 R44, [R54.64] ;  /* 0x00000004362c8981 */ /* 0x000322000c1e1d00 */
[----:B------:R-:W-:-:S02]  /*1350*/  ISETP.GE.U32.AND.EX P0, PT, R0, RZ, PT, P2 ;  /* 0x000000ff0000720c */ /* 0x000fc40003f06120 */
[----:B------:R-:W-:Y:S01]  /*1360*/  ISETP.GE.U32.AND P2, PT, R71, 0x3740, PT ;  /* 0x000037404700780c */ /* 0x000fe20003f46070 */
[----:B------:R5:W2:Y:S01]  /*1370*/  @!P5 LDG.E.128 R36, [R52.64] ;  /* 0x000000043424d981 */ /* 0x000aa2000c1e1d00 */
[----:B------:R-:W-:-:S03]  /*1380*/  P2R R216, PR, RZ, 0x8 ;  /* 0x00000008ffd87803 */ /* 0x000fc60000000000 */
[----:B------:R0:W2:Y:S01]  /*1390*/  @!P3 LDG.E.128 R48, [R68.64] ;  /* 0x000000044430b981 */ /* 0x0000a2000c1e1d00 */
[----:B-1----:R-:W-:Y:S01]  /*13a0*/  CS2R R54, SRZ ;  /* 0x0000000000367805 */ /* 0x002fe2000001ff00 */
[C---:B------:R-:W-:Y:S01]  /*13b0*/  ISETP.GE.U32.AND.EX P3, PT, R0.reuse, RZ, PT, P2 ;  /* 0x000000ff0000720c */ /* 0x040fe20003f66120 */
[----:B-----5:R-:W-:Y:S01]  /*13c0*/  CS2R R52, SRZ ;  /* 0x0000000000347805 */ /* 0x020fe2000001ff00 */
[----:B------:R-:W-:Y:S01]  /*13d0*/  ISETP.GE.U32.AND P2, PT, R75, 0x3740, PT ;  /* 0x000037404b00780c */ /* 0x000fe20003f46070 */
[----:B0-----:R-:W-:Y:S01]  /*13e0*/  CS2R R56, SRZ ;  /* 0x0000000000387805 */ /* 0x001fe2000001ff00 */
[----:B------:R-:W-:Y:S01]  /*13f0*/  CS2R R58, SRZ ;  /* 0x00000000003a7805 */ /* 0x000fe2000001ff00 */
[----:B------:R-:W-:Y:S02]  /*1400*/  P2R R213, PR, RZ, 0x2 ;  /* 0x00000002ffd57803 */ /* 0x000fe40000000000 */
[----:B------:R0:W5:Y:S01]  /*1410*/  @!P1 LDG.E.128 R52, [R66.64] ;  /* 0x0000000442349981 */ /* 0x000162000c1e1d00 */
[----:B------:R-:W-:-:S02]  /*1420*/  ISETP.GE.U32.AND.EX P1, PT, R0, RZ, PT, P2 ;  /* 0x000000ff0000720c */ /* 0x000fc40003f26120 */
[----:B------:R-:W-:Y:S01]  /*1430*/  ISETP.GE.U32.AND P2, PT, R73, 0x3740, PT ;  /* 0x000037404900780c */ /* 0x000fe20003f46070 */
[----:B------:R-:W-:Y:S01]  /*1440*/  CS2R R60, SRZ ;  /* 0x00000000003c7805 */ /* 0x000fe2000001ff00 */
[----:B------:R-:W-:Y:S01]  /*1450*/  CS2R R62, SRZ ;  /* 0x00000000003e7805 */ /* 0x000fe2000001ff00 */
[----:B------:R-:W-:Y:S01]  /*1460*/  P2R R210, PR, RZ, 0x1 ;  /* 0x00000001ffd27803 */ /* 0x000fe20000000000 */
[----:B------:R1:W2:Y:S01]  /*1470*/  @!P0 LDG.E.128 R56, [R64.64] ;  /* 0x0000000440388981 */ /* 0x0002a2000c1e1d00 */
[C---:B------:R-:W-:Y:S02]  /*1480*/  ISETP.GE.U32.AND.EX P0, PT, R0.reuse, RZ, PT, P2 ;  /* 0x000000ff0000720c */ /* 0x040fe40003f06120 */
[----:B------:R-:W-:Y:S01]  /*1490*/  ISETP.GE.U32.AND P2, PT, R83, 0x3740, PT ;  /* 0x000037405300780c */ /* 0x000fe20003f46070 */
[----:B0-----:R-:W-:Y:S01]  /*14a0*/  CS2R R66, SRZ ;  /* 0x0000000000427805 */ /* 0x001fe2000001ff00 */
[----:B------:R-:W-:Y:S01]  /*14b0*/  P2R R207, PR, RZ, 0x8 ;  /* 0x00000008ffcf7803 */ /* 0x000fe20000000000 */
[----:B------:R0:W2:Y:S01]  /*14c0*/  @!P3 LDG.E.128 R60, [R80.64] ;  /* 0x00000004503cb981 */ /* 0x0000a2000c1e1d00 */
[----:B------:R-:W-:Y:S01]  /*14d0*/  ISETP.GE.U32.AND.EX P3, PT, R0, RZ, PT, P2 ;  /* 0x000000ff0000720c */ /* 0x000fe20003f66120 */
[----:B-1----:R-:W-:Y:S01]  /*14e0*/  CS2R R64, SRZ ;  /* 0x0000000000407805 */ /* 0x002fe2000001ff00 */
[----:B------:R-:W-:Y:S01]  /*14f0*/  ISETP.GE.U32.AND P2, PT, R85, 0x3740, PT ;  /* 0x000037405500780c */ /* 0x000fe20003f46070 */
[----:B------:R-:W-:Y:S01]  /*1500*/  CS2R R68, SRZ ;  /* 0x0000000000447805 */ /* 0x000fe2000001ff00 */
[----:B------:R-:W-:Y:S01]  /*1510*/  CS2R R70, SRZ ;  /* 0x0000000000467805 */ /* 0x000fe2000001ff00 */
[----:B------:R-:W-:-:S02]  /*1520*/  P2R R204, PR, RZ, 0x2 ;  /* 0x00000002ffcc7803 */ /* 0x000fc40000000000 */
[----:B------:R1:W2:Y:S01]  /*1530*/  @!P1 LDG.E.128 R64, [R78.64] ;  /* 0x000000044e409981 */ /* 0x0002a2000c1e1d00 */
[C---:B------:R-:W-:Y:S02]  /*1540*/  ISETP.GE.U32.AND.EX P1, PT, R0.reuse, RZ, PT, P2 ;  /* 0x000000ff0000720c */ /* 0x040fe40003f26120 */
[----:B------:R-:W-:Y:S01]  /*1550*/  ISETP.GE.U32.AND P2, PT, R87, 0x3740, PT ;  /* 0x000037405700780c */ /* 0x000fe20003f46070 */
[----:B------:R-:W-:Y:S01]  /*1560*/  CS2R R72, SRZ ;  /* 0x0000000000487805 */ /* 0x000fe2000001ff00 */
[----:B------:R-:W-:Y:S01]  /*1570*/  CS2R R74, SRZ ;  /* 0x00000000004a7805 */ /* 0x000fe2000001ff00 */
[----:B------:R-:W-:Y:S01]  /*1580*/  P2R R201, PR, RZ, 0x1 ;  /* 0x00000001ffc97803 */ /* 0x000fe20000000000 */
[----:B------:R0:W2:Y:S01]  /*1590*/  @!P0 LDG.E.128 R68, [R76.64] ;  /* 0x000000044c448981 */ /* 0x0000a2000c1e1d00 */
[C---:B------:R-:W-:Y:S02]  /*15a0*/  ISETP.GE.U32.AND.EX P0, PT, R0.reuse, RZ, PT, P2 ;  /* 0x000000ff0000720c */ /* 0x040fe40003f06120 */
[----:B------:R-:W-:Y:S01]  /*15b0*/  ISETP.GE.U32.AND P2, PT, R99, 0x3740, PT ;  /* 0x000037406300780c */ /* 0x000fe20003f46070 */
[----:B-1----:R-:W-:Y:S01]  /*15c0*/  CS2R R78, SRZ ;  /* 0x00000000004e7805 */ /* 0x002fe2000001ff00 */
[----:B------:R-:W-:Y:S01]  /*15d0*/  P2R R198, PR, RZ, 0x8 ;  /* 0x00000008ffc67803 */ /* 0x000fe20000000000 */
[----:B------:R1:W2:Y:S01]  /*15e0*/  @!P3 LDG.E.128 R72, [R92.64] ;  /* 0x000000045c48b981 */ /* 0x0002a2000c1e1d00 */
[----:B------:R-:W-:Y:S01]  /*15f0*/  ISETP.GE.U32.AND.EX P3, PT, R0, RZ, PT, P2 ;  /* 0x000000ff0000720c */ /* 0x000fe20003f66120 */
[----:B0-----:R-:W-:Y:S01]  /*1600*/  CS2R R76, SRZ ;  /* 0x00000000004c7805 */ /* 0x001fe2000001ff00 */
        /* <DEDUP_REMOVED lines=25> */
[----:B------:R1:W2:Y:S01]  /*17a0*/  @!P0 LDG.E.128 R92, [R100.64] ;  /* 0x00000004645c8981 */ /* 0x0002a2000c1e1d00 */
[----:B------:R-:W-:Y:S02]  /*17b0*/  P2R R164, PR, RZ, 0x1 ;  /* 0x00000001ffa47803 */ /* 0x000fe40000000000 */
[----:B------:R-:W-:Y:S01]  /*17c0*/  ISETP.GE.U32.AND.EX P0, PT, R0, RZ, PT, P2 ;  /* 0x000000ff0000720c */ /* 0x000fe20003f06120 */
[----:B0-----:R-:W-:Y:S01]  /*17d0*/  CS2R R104, SRZ ;  /* 0x0000000000687805 */ /* 0x001fe2000001ff00 */
[----:B------:R-:W-:Y:S01]  /*17e0*/  CS2R R106, SRZ ;  /* 0x00000000006a7805 */ /* 0x000fe2000001ff00 */
[----:B------:R-:W-:-:S02]  /*17f0*/  ISETP.GE.U32.AND P2, PT, R119, 0x3740, PT ;  /* 0x000037407700780c */ /* 0x000fc40003f46070 */
[----:B------:R-:W-:Y:S02]  /*1800*/  P2R R167, PR, RZ, 0x1 ;  /* 0x00000001ffa77803 */ /* 0x000fe40000000000 */
[----:B------:R-:W-:-:S06]  /*1810*/  P2R R223, PR, RZ, 0x20 ;  /* 0x00000020ffdf7803 */ /* 0x000fcc0000000000 */
[----:B------:R0:W2:Y:S01]  /*1820*/  @!P0 LDG.E.128 R104, [R112.64] ;  /* 0x0000000470688981 */ /* 0x0000a2000c1e1d00 */
[C---:B------:R-:W-:Y:S02]  /*1830*/  ISETP.GE.U32.AND.EX P0, PT, R0.reuse, RZ, PT, P2 ;  /* 0x000000ff0000720c */ /* 0x040fe40003f06120 */
[----:B------:R-:W-:Y:S01]  /*1840*/  ISETP.GE.U32.AND P5, PT, R121, 0x3740, PT ;  /* 0x000037407900780c */ /* 0x000fe20003fa6070 */
[----:B------:R-:W-:Y:S01]  /*1850*/  CS2R R108, SRZ ;  /* 0x00000000006c7805 */ /* 0x000fe2000001ff00 */
[----:B------:R-:W-:Y:S01]  /*1860*/  CS2R R110, SRZ ;  /* 0x00000000006e7805 */ /* 0x000fe2000001ff00 */
[----:B-1----:R-:W-:Y:S01]  /*1870*/  CS2R R100, SRZ ;  /* 0x0000000000647805 */ /* 0x002fe2000001ff00 */
[----:B------:R-:W-:Y:S01]  /*1880*/  CS2R R102, SRZ ;  /* 0x0000000000667805 */ /* 0x000fe2000001ff00 */
[----:B------:R-:W-:Y:S01]  /*1890*/  ISETP.GE.U32.AND.EX P5, PT, R0, RZ, PT, P5 ;  /* 0x000000ff0000720c */ /* 0x000fe20003fa6150 */
[----:B------:R-:W-:Y:S01]  /*18a0*/  CS2R R96, SRZ ;  /* 0x0000000000607805 */ /* 0x000fe2000001ff00 */
[----:B------:R-:W-:Y:S01]  /*18b0*/  CS2R R98, SRZ ;  /* 0x0000000000627805 */ /* 0x000fe2000001ff00 */
[----:B------:R-:W-:-:S02]  /*18c0*/  ISETP.GE.U32.AND P6, PT, R133, 0x3740, PT ;  /* 0x000037408500780c */ /* 0x000fc40003fc6070 */
[----:B------:R-:W-:Y:S01]  /*18d0*/  P2R R168, PR, RZ, 0x1 ;  /* 0x00000001ffa87803 */ /* 0x000fe20000000000 */
[----:B------:R1:W2:Y:S01]  /*18e0*/  @!P0 LDG.E.128 R108, [R128.64] ;  /* 0x00000004806c8981 */ /* 0x0002a2000c1e1d00 */
[----:B------:R-:W-:Y:S01]  /*18f0*/  ISETP.GE.U32.AND.EX P0, PT, R0, RZ, PT, P6 ;  /* 0x000000ff0000720c */ /* 0x000fe20003f06160 */
[----:B0-----:R-:W-:Y:S01]  /*1900*/  CS2R R112, SRZ ;  /* 0x0000000000707805 */ /* 0x001fe2000001ff00 */
[----:B------:R-:W-:Y:S01]  /*1910*/  P2R R165, PR, RZ, 0x8 ;  /* 0x00000008ffa57803 */ /* 0x000fe20000000000 */
[----:B------:R0:W2:Y:S01]  /*1920*/  @!P1 LDG.E.128 R100, [R114.64] ;  /* 0x0000000472649981 */ /* 0x0000a2000c1e1d00 */
[----:B------:R-:W-:-:S03]  /*1930*/  ISETP.GE.U32.AND P4, PT, R123, 0x3740, PT ;  /* 0x000037407b00780c */ /* 0x000fc60003f86070 */
[----:B------:R1:W2:Y:S01]  /*1940*/  @!P3 LDG.E.128 R96, [R116.64] ;  /* 0x000000047460b981 */ /* 0x0002a2000c1e1d00 */
[----:B------:R-:W-:Y:S02]  /*1950*/  ISETP.GE.U32.AND P3, PT, R169, 0x3740, PT ;  /* 0x00003740a900780c */ /* 0x000fe40003f66070 */
[----:B------:R-:W-:Y:S01]  /*1960*/  ISETP.GE.U32.AND P6, PT, R135, 0x3740, PT ;  /* 0x000037408700780c */ /* 0x000fe20003fc6070 */
[----:B0-----:R-:W-:Y:S01]  /*1970*/  CS2R R114, SRZ ;  /* 0x0000000000727805 */ /* 0x001fe2000001ff00 */
[C---:B------:R-:W-:Y:S01]  /*1980*/  ISETP.GE.U32.AND.EX P4, PT, R0.reuse, RZ, PT, P4 ;  /* 0x000000ff0000720c */ /* 0x040fe20003f86140 */
[----:B-1----:R-:W-:Y:S01]  /*1990*/  CS2R R128, SRZ ;  /* 0x0000000000807805 */ /* 0x002fe2000001ff00 */
[----:B------:R-:W-:Y:S02]  /*19a0*/  ISETP.GE.U32.AND P2, PT, R131, 0x3740, PT ;  /* 0x000037408300780c */ /* 0x000fe40003f46070 */
[----:B------:R-:W-:Y:S01]  /*19b0*/  ISETP.GE.U32.AND.EX P3, PT, R0, RZ, PT, P3 ;  /* 0x000000ff0000720c */ /* 0x000fe20003f66130 */
[----:B------:R-:W-:Y:S01]  /*19c0*/  CS2R R130, SRZ ;  /* 0x0000000000827805 */ /* 0x000fe2000001ff00 */
[----:B------:R0:W2:Y:S01]  /*19d0*/  @!P5 LDG.E.128 R112, [R126.64] ;  /* 0x000000047e70d981 */ /* 0x0000a2000c1e1d00 */
[----:B------:R-:W-:-:S02]  /*19e0*/  P2R R142, PR, RZ, 0x20 ;  /* 0x00000020ff8e7803 */ /* 0x000fc40000000000 */
[C---:B------:R-:W-:Y:S02]  /*19f0*/  ISETP.GE.U32.AND.EX P5, PT, R0.reuse, RZ, PT, P6 ;  /* 0x000000ff0000720c */ /* 0x040fe40003fa6160 */
[----:B------:R-:W-:Y:S01]  /*1a00*/  ISETP.GE.U32.AND P6, PT, R157, 0x3740, PT ;  /* 0x000037409d00780c */ /* 0x000fe20003fc6070 */
[----:B------:R-:W-:Y:S01]  /*1a10*/  CS2R R116, SRZ ;  /* 0x0000000000747805 */ /* 0x000fe2000001ff00 */
[----:B------:R-:W-:Y:S01]  /*1a20*/  CS2R R118, SRZ ;  /* 0x0000000000767805 */ /* 0x000fe2000001ff00 */
[C---:B------:R-:W-:Y:S01]  /*1a30*/  ISETP.GE.U32.AND.EX P2, PT, R0.reuse, RZ, PT, P2 ;  /* 0x000000ff0000720c */ /* 0x040fe20003f46120 */
[----:B------:R1:W2:Y:S01]  /*1a40*/  @!P0 LDG.E.128 R128, [R138.64] ;  /* 0x000000048a808981 */ /* 0x0002a2000c1e1d00 */
[----:B------:R-:W-:Y:S01]  /*1a50*/  P2R R169, PR, RZ, 0x1 ;  /* 0x00000001ffa97803 */ /* 0x000fe20000000000 */
[----:B------:R-:W-:Y:S01]  /*1a60*/  CS2R R120, SRZ ;  /* 0x0000000000787805 */ /* 0x000fe2000001ff00 */
[----:B------:R-:W-:Y:S01]  /*1a70*/  CS2R R122, SRZ ;  /* 0x00000000007a7805 */ /* 0x000fe2000001ff00 */
[C---:B------:R-:W-:Y:S01]  /*1a80*/  ISETP.GE.U32.AND.EX P0, PT, R0.reuse, RZ, PT, P6 ;  /* 0x000000ff0000720c */ /* 0x040fe20003f06160 */
[----:B------:R1:W2:Y:S01]  /*1a90*/  @!P4 LDG.E.128 R116, [R124.64] ;  /* 0x000000047c74c981 */ /* 0x0002a2000c1e1d00 */
[----:B------:R-:W-:Y:S01]  /*1aa0*/  ISETP.GE.U32.AND P6, PT, R143, 0x3740, PT ;  /* 0x000037408f00780c */ /* 0x000fe20003fc6070 */
[----:B------:R-:W-:Y:S01]  /*1ab0*/  CS2R R132, SRZ ;  /* 0x0000000000847805 */ /* 0x000fe2000001ff00 */
[----:B------:R-:W-:Y:S01]  /*1ac0*/  P2R R166, PR, RZ, 0x2 ;  /* 0x00000002ffa67803 */ /* 0x000fe20000000000 */
[----:B------:R-:W-:Y:S01]  /*1ad0*/  CS2R R134, SRZ ;  /* 0x0000000000867805 */ /* 0x000fe2000001ff00 */
[----:B0-----:R-:W-:Y:S01]  /*1ae0*/  CS2R R126, SRZ ;  /* 0x00000000007e7805 */ /* 0x001fe2000001ff00 */
[----:B------:R0:W2:Y:S01]  /*1af0*/  @!P3 LDG.E.128 R120, [R136.64] ;  /* 0x000000048878b981 */ /* 0x0000a2000c1e1d00 */
[----:B------:R-:W-:Y:S01]  /*1b00*/  ISETP.GE.U32.AND.EX P1, PT, R0, RZ, PT, P6 ;  /* 0x000000ff0000720c */ /* 0x000fe20003f26160 */
[----:B-1----:R-:W-:Y:S01]  /*1b10*/  CS2R R138, SRZ ;  /* 0x00000000008a7805 */ /* 0x002fe2000001ff00 */
[----:B------:R-:W-:Y:S01]  /*1b20*/  CS2R R124, SRZ ;  /* 0x00000000007c7805 */ /* 0x000fe2000001ff00 */
[----:B------:R-:W-:Y:S01]  /*1b30*/  ISETP.GE.U32.AND P6, PT, R145, 0x3740, PT ;  /* 0x000037409100780c */ /* 0x000fe20003fc6070 */
[----:B------:R1:W4:Y:S01]  /*1b40*/  @!P5 LDG.E.128 R132, [R146.64] ;  /* 0x000000049284d981 */ /* 0x000322000c1e1d00 */
[----:B0-----:R-:W-:Y:S01]  /*1b50*/  CS2R R136, SRZ ;  /* 0x0000000000887805 */ /* 0x001fe2000001ff00 */
[----:B------:R-:W-:-:S02]  /*1b60*/  P2R R170, PR, RZ, 0x20 ;  /* 0x00000020ffaa7803 */ /* 0x000fc40000000000 */
[----:B------:R0:W4:Y:S01]  /*1b70*/  @!P2 LDG.E.128 R124, [R140.64] ;  /* 0x000000048c7ca981 */ /* 0x000122000c1e1d00 */
[----:B------:R-:W-:Y:S02]  /*1b80*/  ISETP.NE.AND P5, PT, R142, RZ, PT ;  /* 0x000000ff8e00720c */ /* 0x000fe40003fa5270 */
[----:B------:R-:W-:Y:S01]  /*1b90*/  P2R R171, PR, RZ, 0x1 ;  /* 0x00000001ffab7803 */ /* 0x000fe20000000000 */
[----:B------:R1:W4:Y:S01]  /*1ba0*/  @!P0 LDG.E.128 R136, [R150.64] ;  /* 0x0000000496888981 */ /* 0x000322000c1e1d00 */
[----:B------:R-:W-:Y:S01]  /*1bb0*/  CS2R R142, SRZ ;  /* 0x00000000008e7805 */ /* 0x000fe2000001ff00 */
[----:B------:R-:W-:Y:S01]  /*1bc0*/  ISETP.GE.U32.AND.EX P0, PT, R0, RZ, PT, P6 ;  /* 0x000000ff0000720c */ /* 0x000fe20003f06160 */
[----:B0-----:R-:W-:Y:S01]  /*1bd0*/  CS2R R140, SRZ ;  /* 0x00000000008c7805 */ /* 0x001fe2000001ff00 */
[----:B------:R-:W-:Y:S01]  /*1be0*/  P2R R172, PR, RZ, 0x2 ;  /* 0x00000002ffac7803 */ /* 0x000fe20000000000 */
[----:B-1----:R-:W-:-:S04]  /*1bf0*/  CS2R R146, SRZ ;  /* 0x0000000000927805 */ /* 0x002fc8000001ff00 */
[----:B------:R0:W4:Y:S01]  /*1c00*/  @!P1 LDG.E.128 R140, [R148.64] ;  /* 0x00000004948c9981 */ /* 0x000122000c1e1d00 */
[----:B------:R-:W-:Y:S02]  /*1c10*/  ISETP.NE.AND P1, PT, R144, RZ, PT ;  /* 0x000000ff9000720c */ /* 0x000fe40003f25270 */
[----:B------:R-:W-:Y:S01]  /*1c20*/  CS2R R144, SRZ ;  /* 0x0000000000907805 */ /* 0x000fe2000001ff00 */
[----:B------:R-:W-:Y:S01]  /*1c30*/  ISETP.GE.U32.AND P6, PT, R155, 0x3740, PT ;  /* 0x000037409b00780c */ /* 0x000fe20003fc6070 */
[-C--:B------:R-:W-:Y:S01]  /*1c40*/  FMUL R158, R158, R163.reuse ;  /* 0x000000a39e9e7220 */ /* 0x080fe20000400000 */
[----:B------:R-:W-:Y:S01]  /*1c50*/  P2R R173, PR, RZ, 0x1 ;  /* 0x00000001ffad7803 */ /* 0x000fe20000000000 */
[-C--:B------:R-:W-:Y:S02]  /*1c60*/  FMUL R151, R236, R163.reuse ;  /* 0x000000a3ec977220 */ /* 0x080fe40000400000 */
[----:B------:R1:W4:Y:S01]  /*1c70*/  @!P0 LDG.E.128 R144, [R152.64] ;  /* 0x0000000498908981 */ /* 0x000322000c1e1d00 */
[----:B------:R-:W-:Y:S01]  /*1c80*/  ISETP.GE.U32.AND.EX P0, PT, R0, RZ, PT, P6 ;  /* 0x000000ff0000720c */ /* 0x000fe20003f06160 */
[-C--:B------:R-:W-:Y:S01]  /*1c90*/  FMUL R150, R156, R163.reuse ;  /* 0x000000a39c967220 */ /* 0x080fe20000400000 */
[----:B------:R-:W-:Y:S01]  /*1ca0*/  FMUL R175, R234, R163 ;  /* 0x000000a3eaaf7220 */ /* 0x000fe20000400000 */
[----:B------:R-:W-:Y:S01]  /*1cb0*/  F2FP.PACK_AB R156, R151, R158 ;  /* 0x0000009e979c723e */ /* 0x000fe200000000ff */
[----:B0-----:R-:W-:-:S03]  /*1cc0*/  CS2R R148, SRZ ;  /* 0x0000000000947805 */ /* 0x001fc6000001ff00 */
[----:B------:R-:W-:Y:S02]  /*1cd0*/  F2FP.PACK_AB R158, R175, R150 ;  /* 0x00000096af9e723e */ /* 0x000fe400000000ff */
[----:B------:R-:W-:Y:S01]  /*1ce0*/  CS2R R150, SRZ ;  /* 0x0000000000967805 */ /* 0x000fe2000001ff00 */
[----:B------:R-:W-:Y:S01]  /*1cf0*/  FMUL R157, R174, R163 ;  /* 0x000000a3ae9d7220 */ /* 0x000fe20000400000 */
[----:B------:R-:W-:-:S04]  /*1d00*/  P2R R174, PR, RZ, 0x1 ;  /* 0x00000001ffae7803 */ /* 0x000fc80000000000 */
[----:B------:R0:W4:Y:S01]  /*1d10*/  @!P0 LDG.E.128 R148, [R188.64] ;  /* 0x00000004bc948981 */ /* 0x000122000c1e1d00 */
[----:B------:R-:W-:Y:S02]  /*1d20*/  ISETP.NE.AND P0, PT, R227, RZ, PT ;  /* 0x000000ffe300720c */ /* 0x000fe40003f05270 */
[----:B------:R-:W-:Y:S01]  /*1d30*/  ISETP.GE.U32.AND P6, PT, R159, 0x3740, PT ;  /* 0x000037409f00780c */ /* 0x000fe20003fc6070 */
[----:B------:R-:W-:-:S03]  /*1d40*/  FMUL R159, R230, R163 ;  /* 0x000000a3e69f7220 */ /* 0x000fc60000400000 */
[----:B------:R-:W-:Y:S01]  /*1d50*/  ISETP.GE.U32.AND.EX P6, PT, R0, RZ, PT, P6 ;  /* 0x000000ff0000720c */ /* 0x000fe20003fc6160 */
[-C--:B------:R-:W-:Y:S01]  /*1d60*/  FMUL R232, R232, R163.reuse ;  /* 0x000000a3e8e87220 */ /* 0x080fe20000400000 */
[----:B------:R-:W-:Y:S01]  /*1d70*/  FMUL R230, R154, R163 ;  /* 0x000000a39ae67220 */ /* 0x000fe20000400000 */
[--C-:B---3--:R-:W-:Y:S02]  /*1d80*/  HADD2.F32 R229, -RZ, R32.reuse.H1_H1 ;  /* 0x30000020ffe57230 */ /* 0x108fe40000004100 */
[----:B------:R-:W-:-:S03]  /*1d90*/  HADD2.F32 R227, -RZ, R32.H0_H0 ;  /* 0x20000020ffe37230 */ /* 0x000fc60000004100 */
[----:B------:R-:W-:Y:S01]  /*1da0*/  FMUL R32, R229, R229 ;  /* 0x000000e5e5207220 */ /* 0x000fe20000400000 */
[----:B------:R-:W-:-:S03]  /*1db0*/  HADD2.F32 R231, -RZ, R33.H0_H0 ;  /* 0x20000021ffe77230 */ /* 0x000fc60000004100 */
[----:B------:R-:W-:Y:S01]  /*1dc0*/  FFMA R32, R227, R227, R32 ;  /* 0x000000e3e3207223 */ /* 0x000fe20000000020 */
[----:B------:R-:W-:-:S03]  /*1dd0*/  HADD2.F32 R33, -RZ, R33.H1_H1 ;  /* 0x30000021ff217230 */ /* 0x000fc60000004100 */
[----:B------:R-:W-:Y:S01]  /*1de0*/  FFMA R32, R231, R231, R32 ;  /* 0x000000e7e7207223 */ /* 0x000fe20000000020 */
[----:B-1----:R-:W-:Y:S01]  /*1df0*/  CS2R R152, SRZ ;  /* 0x0000000000987805 */ /* 0x002fe2000001ff00 */
[----:B------:R-:W-:Y:S01]  /*1e00*/  CS2R R154, SRZ ;  /* 0x00000000009a7805 */ /* 0x000fe2000001ff00 */
[--C-:B------:R-:W-:Y:S01]  /*1e10*/  HADD2.F32 R233, -RZ, R34.reuse.H0_H0 ;  /* 0x20000022ffe97230 */ /* 0x100fe20000004100 */
[----:B------:R-:W-:Y:S01]  /*1e20*/  FFMA R32, R33, R33, R32 ;  /* 0x0000002121207223 */ /* 0x000fe20000000020 */
[----:B------:R-:W-:Y:S02]  /*1e30*/  F2FP.PACK_AB R157, R232, R157 ;  /* 0x0000009de89d723e */ /* 0x000fe400000000ff */
[----:B------:R-:W-:Y:S01]  /*1e40*/  F2FP.PACK_AB R159, R230, R159 ;  /* 0x0000009fe69f723e */ /* 0x000fe200000000ff */
[----:B0-----:R-:W-:Y:S01]  /*1e50*/  HADD2.F32 R189, -RZ, R34.H1_H1 ;  /* 0x30000022ffbd7230 */ /* 0x001fe20000004100 */
[----:B------:R-:W-:Y:S01]  /*1e60*/  FFMA R32, R233, R233, R32 ;  /* 0x000000e9e9207223 */ /* 0x000fe20000000020 */
[----:B------:R0:W3:Y:S04]  /*1e70*/  @!P6 LDG.E.128 R152, [R190.64] ;  /* 0x00000004be98e981 */ /* 0x0000e8000c1e1d00 */
[----:B------:R1:W-:Y:S01]  /*1e80*/  @!P0 STG.E.128 [R192.64], R156 ;  /* 0x0000009cc0008986 */ /* 0x0003e2000c101d04 */
[----:B------:R-:W-:Y:S01]  /*1e90*/  FFMA R32, R189, R189, R32 ;  /* 0x000000bdbd207223 */ /* 0x000fe20000000020 */
[----:B-1----:R-:W-:-:S02]  /*1ea0*/  HADD2.F32 R157, -RZ, R35.H0_H0 ;  /* 0x20000023ff9d7230 */ /* 0x002fc40000004100 */
[----:B------:R-:W-:-:S03]  /*1eb0*/  HADD2.F32 R35, -RZ, R35.H1_H1 ;  /* 0x30000023ff237230 */ /* 0x000fc60000004100 */
[----:B------:R-:W-:-:S04]  /*1ec0*/  FFMA R32, R157, R157, R32 ;  /* 0x0000009d9d207223 */ /* 0x000fc80000000020 */
[----:B------:R-:W-:-:S05]  /*1ed0*/  FFMA R32, R35, R35, R32 ;  /* 0x0000002323207223 */ /* 0x000fca0000000020 */
[----:B------:R-:W1:Y:S02]  /*1ee0*/  SHFL.BFLY PT, R159, R32, 0x8, 0x1f ;  /* 0x0d001f00209f7f89 */ /* 0x000e6400000e0000 */
[----:B-1----:R-:W-:-:S05]  /*1ef0*/  FADD R159, R32, R159 ;  /* 0x0000009f209f7221 */ /* 0x002fca0000000000 */
[----:B------:R-:W1:Y:S02]  /*1f00*/  SHFL.BFLY PT, R34, R159, 0x4, 0x1f ;  /* 0x0c801f009f227f89 */ /* 0x000e6400000e0000 */
[----:B-1----:R-:W-:-:S05]  /*1f10*/  FADD R34, R159, R34 ;  /* 0x000000229f227221 */ /* 0x002fca0000000000 */
[----:B0-----:R-:W0:Y:S02]  /*1f20*/  SHFL.BFLY PT, R191, R34, 0x2, 0x1f ;  /* 0x0c401f0022bf7f89 */ /* 0x001e2400000e0000 */
[----:B0-----:R-:W-:-:S05]  /*1f30*/  FADD R191, R34, R191 ;  /* 0x000000bf22bf7221 */ /* 0x001fca0000000000 */
[----:B------:R-:W0:Y:S01]  /*1f40*/  SHFL.BFLY PT, R156, R191, 0x1, 0x1f ;  /* 0x0c201f00bf9c7f89 */ /* 0x000e2200000e0000 */
[----:B------:R-:W-:Y:S01]  /*1f50*/  P2R R175, PR, RZ, 0x40 ;  /* 0x00000040ffaf7803 */ /* 0x000fe20000000000 */
[----:B0-----:R-:W-:-:S04]  /*1f60*/  FADD R156, R191, R156 ;  /* 0x0000009cbf9c7221 */ /* 0x001fc80000000000 */
[----:B------:R-:W-:-:S04]  /*1f70*/  FADD R188, R156, c[0x0][0x178] ;  /* 0x00005e009cbc7621 */ /* 0x000fc80000000000 */
[----:B------:R-:W0:Y:S02]  /*1f80*/  MUFU.SQRT R190, R188 ;  /* 0x000000bc00be7308 */ /* 0x000e240000002000 */
[C---:B0-----:R-:W-:Y:S02]  /*1f90*/  FSETP.GT.AND P6, PT, R190.reuse, 8.50705917302346158658e+37, PT ;  /* 0x7e800000be00780b */ /* 0x041fe40003fc4000 */
[----:B------:R-:W-:-:S11]  /*1fa0*/  FSETP.GEU.AND P0, PT, R190, 1.175494350822287508e-38, PT ;  /* 0x00800000be00780b */ /* 0x000fd60003f0e000 */
[----:B------:R-:W-:-:S04]  /*1fb0*/  @P6 FMUL R190, R190, 0.25 ;  /* 0x3e800000bebe6820 */ /* 0x000fc80000400000 */
[----:B------:R-:W-:-:S04]  /*1fc0*/  @!P0 FMUL R190, R190, 16777216 ;  /* 0x4b800000bebe8820 */ /* 0x000fc80000400000 */
[----:B------:R2:W0:Y:S01]  /*1fd0*/  MUFU.RCP R156, R190 ;  /* 0x000000be009c7308 */ /* 0x0004220000001000 */
[----:B------:R-:W-:-:S05]  /*1fe0*/  FSEL R193, R13, 1, P6 ;  /* 0x3f8000000dc17808 */ /* 0x000fca0003000000 */
[----:B------:R-:W-:Y:S01]  /*1ff0*/  @!P0 FMUL R193, R193, 16777216 ;  /* 0x4b800000c1c18820 */ /* 0x000fe20000400000 */
[----:B------:R-:W-:Y:S01]  /*2000*/  IADD3 R158, P6, R228, c[0x0][0x168], RZ ;  /* 0x00005a00e49e7a10 */ /* 0x000fe20007fde0ff */
[----:B--2---:R-:W-:Y:S02]  /*2010*/  HADD2.F32 R190, -RZ, R36.H1_H1 ;  /* 0x30000024ffbe7230 */ /* 0x004fe40000004100 */
[----:B0-----:R-:W-:-:S04]  /*2020*/  FMUL R156, R156, R193 ;  /* 0x000000c19c9c7220 */ /* 0x001fc80000400000 */
[-C--:B------:R-:W-:Y:S01]  /*2030*/  FMUL R231, R231, R156.reuse ;  /* 0x0000009ce7e77220 */ /* 0x080fe20000400000 */
[-C--:B------:R-:W-:Y:S01]  /*2040*/  FMUL R34, R33, R156.reuse ;  /* 0x0000009c21227220 */ /* 0x080fe20000400000 */
[-C--:B------:R-:W-:Y:S01]  /*2050*/  FMUL R233, R233, R156.reuse ;  /* 0x0000009ce9e97220 */ /* 0x080fe20000400000 */
[-C--:B------:R-:W-:Y:S01]  /*2060*/  FMUL R188, R189, R156.reuse ;  /* 0x0000009cbdbc7220 */ /* 0x080fe20000400000 */
[-C--:B------:R-:W-:Y:S01]  /*2070*/  FMUL R157, R157, R156.reuse ;  /* 0x0000009c9d9d7220 */ /* 0x080fe20000400000 */
[----:B------:R-:W-:Y:S01]  /*2080*/  FMUL R192, R35, R156 ;  /* 0x0000009c23c07220 */ /* 0x000fe20000400000 */
[----:B------:R-:W-:Y:S02]  /*2090*/  F2FP.PACK_AB R33, R34, R231 ;  /* 0x000000e72221723e */ /* 0x000fe400000000ff */
[----:B------:R-:W-:Y:S01]  /*20a0*/  F2FP.PACK_AB R34, R188, R233 ;  /* 0x000000e9bc22723e */ /* 0x000fe200000000ff */
[----:B------:R-:W-:Y:S01]  /*20b0*/  HADD2.F32 R188, -RZ, R36.H0_H0 ;  /* 0x20000024ffbc7230 */ /* 0x000fe20000004100 */
[----:B------:R-:W-:Y:S01]  /*20c0*/  F2FP.PACK_AB R35, R192, R157 ;  /* 0x0000009dc023723e */ /* 0x000fe200000000ff */
[----:B------:R-:W-:Y:S01]  /*20d0*/  FMUL R157, R190, R190 ;  /* 0x000000bebe9d7220 */ /* 0x000fe20000400000 */
[----:B------:R-:W-:-:S02]  /*20e0*/  IADD3.X R159, R225, c[0x0][0x16c], RZ, P6, !PT ;  /* 0x00005b00e19f7a10 */ /* 0x000fc400037fe4ff */
[----:B------:R-:W-:Y:S01]  /*20f0*/  ISETP.NE.AND P6, PT, R226, RZ, PT ;  /* 0x000000ffe200720c */ /* 0x000fe20003fc5270 */
[--C-:B------:R-:W-:Y:S01]  /*2100*/  HADD2.F32 R226, -RZ, R37.reuse.H0_H0 ;  /* 0x20000025ffe27230 */ /* 0x100fe20000004100 */
[----:B------:R-:W-:Y:S01]  /*2110*/  FFMA R157, R188, R188, R157 ;  /* 0x000000bcbc9d7223 */ /* 0x000fe2000000009d */
[----:B------:R-:W-:Y:S01]  /*2120*/  HADD2.F32 R192, -RZ, R37.H1_H1 ;  /* 0x30000025ffc07230 */ /* 0x000fe20000004100 */
[-C--:B------:R-:W-:Y:S01]  /*2130*/  FMUL R32, R227, R156.reuse ;  /* 0x0000009ce3207220 */ /* 0x080fe20000400000 */
[----:B------:R-:W-:Y:S01]  /*2140*/  FMUL R229, R229, R156 ;  /* 0x0000009ce5e57220 */ /* 0x000fe20000400000 */
[----:B------:R-:W-:Y:S01]  /*2150*/  FFMA R157, R226, R226, R157 ;  /* 0x000000e2e29d7223 */ /* 0x000fe2000000009d */
[----:B------:R-:W-:-:S03]  /*2160*/  HADD2.F32 R228, -RZ, R38.H0_H0 ;  /* 0x20000026ffe47230 */ /* 0x000fc60000004100 */
[----:B------:R-:W-:Y:S01]  /*2170*/  FFMA R157, R192, R192, R157 ;  /* 0x000000c0c09d7223 */ /* 0x000fe2000000009d */
[----:B------:R-:W-:Y:S01]  /*2180*/  F2FP.PACK_AB R32, R229, R32 ;  /* 0x00000020e520723e */ /* 0x000fe200000000ff */
[----:B------:R-:W-:Y:S02]  /*2190*/  HADD2.F32 R38, -RZ, R38.H1_H1 ;  /* 0x30000026ff267230 */ /* 0x000fe40000004100 */
[----:B------:R-:W-:Y:S02]  /*21a0*/  FFMA R157, R228, R228, R157 ;  /* 0x000000e4e49d7223 */ /* 0x000fe4000000009d */
[----:B------:R0:W-:Y:S02]  /*21b0*/  @!P6 STG.E.128 [R186.64], R32 ;  /* 0x00000020ba00e986 */ /* 0x0001e4000c101d04 */
[----:B------:R-:W-:Y:S01]  /*21c0*/  FFMA R157, R38, R38, R157 ;  /* 0x00000026269d7223 */ /* 0x000fe2000000009d */
[--C-:B0-----:R-:W-:Y:S02]  /*21d0*/  HADD2.F32 R34, -RZ, R39.reuse.H0_H0 ;  /* 0x20000027ff227230 */ /* 0x101fe40000004100 */
[----:B------:R-:W-:-:S03]  /*21e0*/  HADD2.F32 R32, -RZ, R39.H1_H1 ;  /* 0x30000027ff207230 */ /* 0x000fc60000004100 */
[----:B------:R-:W-:-:S04]  /*21f0*/  FFMA R157, R34, R34, R157 ;  /* 0x00000022229d7223 */ /* 0x000fc8000000009d */
[----:B------:R-:W-:-:S05]  /*2200*/  FFMA R157, R32, R32, R157 ;  /* 0x00000020209d7223 */ /* 0x000fca000000009d */
[----:B------:R-:W0:Y:S02]  /*2210*/  SHFL.BFLY PT, R36, R157, 0x8, 0x1f ;  /* 0x0d001f009d247f89 */ /* 0x000e2400000e0000 */
[----:B0-----:R-:W-:-:S05]  /*2220*/  FADD R36, R157, R36 ;  /* 0x000000249d247221 */ /* 0x001fca0000000000 */
[----:B------:R-:W0:Y:S02]  /*2230*/  SHFL.BFLY PT, R33, R36, 0x4, 0x1f ;  /* 0x0c801f0024217f89 */ /* 0x000e2400000e0000 */
[----:B0-----:R-:W-:-:S05]  /*2240*/  FADD R33, R36, R33 ;  /* 0x0000002124217221 */ /* 0x001fca0000000000 */
[----:B------:R-:W0:Y:S02]  /*2250*/  SHFL.BFLY PT, R186, R33, 0x2, 0x1f ;  /* 0x0c401f0021ba7f89 */ /* 0x000e2400000e0000 */
[----:B0-----:R-:W-:-:S05]  /*2260*/  FADD R186, R33, R186 ;  /* 0x000000ba21ba7221 */ /* 0x001fca0000000000 */
[----:B------:R-:W0:Y:S02]  /*2270*/  SHFL.BFLY PT, R35, R186, 0x1, 0x1f ;  /* 0x0c201f00ba237f89 */ /* 0x000e2400000e0000 */
[----:B0-----:R-:W-:-:S04]  /*2280*/  FADD R35, R186, R35 ;  /* 0x00000023ba237221 */ /* 0x001fc80000000000 */
[----:B------:R-:W-:-:S04]  /*2290*/  FADD R35, R35, c[0x0][0x178] ;  /* 0x00005e0023237621 */ /* 0x000fc80000000000 */
[----:B------:R-:W0:Y:S02]  /*22a0*/  MUFU.SQRT R39, R35 ;  /* 0x0000002300277308 */ /* 0x000e240000002000 */
[C---:B0-----:R-:W-:Y:S02]  /*22b0*/  FSETP.GT.AND P6, PT, R39.reuse, 8.50705917302346158658e+37, PT ;  /* 0x7e8000002700780b */ /* 0x041fe40003fc4000 */
[----:B------:R-:W-:-:S11]  /*22c0*/  FSETP.GEU.AND P0, PT, R39, 1.175494350822287508e-38, PT ;  /* 0x008000002700780b */ /* 0x000fd60003f0e000 */
[----:B------:R-:W-:-:S04]  /*22d0*/  @P6 FMUL R39, R39, 0.25 ;  /* 0x3e80000027276820 */ /* 0x000fc80000400000 */
[----:B------:R-:W-:-:S04]  /*22e0*/  @!P0 FMUL R39, R39, 16777216 ;  /* 0x4b80000027278820 */ /* 0x000fc80000400000 */
[----:B------:R-:W0:Y:S01]  /*22f0*/  MUFU.RCP R157, R39 ;  /* 0x00000027009d7308 */ /* 0x000e220000001000 */
[----:B------:R-:W-:-:S05]  /*2300*/  FSEL R230, R13, 1, P6 ;  /* 0x3f8000000de67808 */ /* 0x000fca0003000000 */
[----:B------:R-:W-:-:S04]  /*2310*/  @!P0 FMUL R230, R230, 16777216 ;  /* 0x4b800000e6e68820 */ /* 0x000fc80000400000 */
[----:B0-----:R-:W-:-:S04]  /*2320*/  FMUL R157, R157, R230 ;  /* 0x000000e69d9d7220 */ /* 0x001fc80000400000 */
[-C--:B------:R-:W-:Y:S01]  /*2330*/  FMUL R188, R188, R157.reuse ;  /* 0x0000009dbcbc7220 */ /* 0x080fe20000400000 */
[-C--:B------:R-:W-:Y:S01]  /*2340*/  FMUL R33, R190, R157.reuse ;  /* 0x0000009dbe217220 */ /* 0x080fe20000400000 */
[-C--:B------:R-:W-:Y:S01]  /*2350*/  FMUL R226, R226, R157.reuse ;  /* 0x0000009de2e27220 */ /* 0x080fe20000400000 */
[-C--:B------:R-:W-:Y:S01]  /*2360*/  FMUL R35, R192, R157.reuse ;  /* 0x0000009dc0237220 */ /* 0x080fe20000400000 */
[-C--:B------:R-:W-:Y:S01]  /*2370*/  FMUL R187, R38, R157.reuse ;  /* 0x0000009d26bb7220 */ /* 0x080fe20000400000 */
[-C--:B------:R-:W-:Y:S01]  /*2380*/  FMUL R38, R34, R157.reuse ;  /* 0x0000009d22267220 */ /* 0x080fe20000400000 */
[-C--:B------:R-:W-:Y:S01]  /*2390*/  FMUL R189, R32, R157.reuse ;  /* 0x0000009d20bd7220 */ /* 0x080fe20000400000 */
[----:B------:R-:W-:Y:S01]  /*23a0*/  F2FP.PACK_AB R32, R33, R188 ;  /* 0x000000bc2120723e */ /* 0x000fe200000000ff */
[----:B------:R-:W-:Y:S01]  /*23b0*/  FMUL R228, R228, R157 ;  /* 0x0000009de4e47220 */ /* 0x000fe20000400000 */
[----:B------:R-:W-:Y:S02]  /*23c0*/  F2FP.PACK_AB R33, R35, R226 ;  /* 0x000000e22321723e */ /* 0x000fe400000000ff */
[----:B------:R-:W-:Y:S01]  /*23d0*/  F2FP.PACK_AB R35, R189, R38 ;  /* 0x00000026bd23723e */ /* 0x000fe200000000ff */
[--C-:B------:R-:W-:Y:S01]  /*23e0*/  HADD2.F32 R189, -RZ, R40.reuse.H1_H1 ;  /* 0x30000028ffbd7230 */ /* 0x100fe20000004100 */
[----:B------:R-:W-:Y:S01]  /*23f0*/  F2FP.PACK_AB R34, R187, R228 ;  /* 0x000000e4bb22723e */ /* 0x000fe200000000ff */
[----:B------:R-:W-:Y:S01]  /*2400*/  HADD2.F32 R187, -RZ, R40.H0_H0 ;  /* 0x20000028ffbb7230 */ /* 0x000fe20000004100 */
[----:B------:R-:W-:-:S02]  /*2410*/  IADD3 R36, P6, R224, c[0x0][0x168], RZ ;  /* 0x00005a00e0247a10 */ /* 0x000fc40007fde0ff */
[----:B------:R-:W-:Y:S01]  /*2420*/  FMUL R38, R189, R189 ;  /* 0x000000bdbd267220 */ /* 0x000fe20000400000 */
[--C-:B------:R-:W-:Y:S01]  /*2430*/  HADD2.F32 R191, -RZ, R41.reuse.H0_H0 ;  /* 0x20000029ffbf7230 */ /* 0x100fe20000004100 */
[----:B------:R-:W-:Y:S02]  /*2440*/  IADD3.X R37, R222, c[0x0][0x16c], RZ, P6, !PT ;  /* 0x00005b00de257a10 */ /* 0x000fe400037fe4ff */
[----:B------:R-:W-:Y:S01]  /*2450*/  FFMA R38, R187, R187, R38 ;  /* 0x000000bbbb267223 */ /* 0x000fe20000000026 */
[----:B------:R-:W-:Y:S01]  /*2460*/  ISETP.NE.AND P6, PT, R223, RZ, PT ;  /* 0x000000ffdf00720c */ /* 0x000fe20003fc5270 */
[----:B------:R-:W-:Y:S02]  /*2470*/  HADD2.F32 R41, -RZ, R41.H1_H1 ;  /* 0x30000029ff297230 */ /* 0x000fe40000004100 */
[----:B------:R-:W-:Y:S01]  /*2480*/  FFMA R38, R191, R191, R38 ;  /* 0x000000bfbf267223 */ /* 0x000fe20000000026 */
[----:B------:R-:W-:-:S03]  /*2490*/  HADD2.F32 R223, -RZ, R42.H0_H0 ;  /* 0x2000002affdf7230 */ /* 0x000fc60000004100 */
[----:B------:R-:W-:Y:S01]  /*24a0*/  FFMA R38, R41, R41, R38 ;  /* 0x0000002929267223 */ /* 0x000fe20000000026 */
[----:B------:R-:W-:-:S03]  /*24b0*/  HADD2.F32 R193, -RZ, R42.H1_H1 ;  /* 0x3000002affc17230 */ /* 0x000fc60000004100 */
        /* <DEDUP_REMOVED lines=29> */
[-C--:B------:R-:W-:Y:S02]  /*2690*/  FMUL R35, R33, R40.reuse ;  /* 0x0000002821237220 */ /* 0x080fe40000400000 */
[----:B------:R-:W-:Y:S02]  /*26a0*/  F2FP.PACK_AB R33, R34, R191 ;  /* 0x000000bf2221723e */ /* 0x000fe400000000ff */
[----:B------:R-:W-:Y:S01]  /*26b0*/  F2FP.PACK_AB R34, R42, R223 ;  /* 0x000000df2a22723e */ /* 0x000fe200000000ff */
[--C-:B----4-:R-:W-:Y:S01]  /*26c0*/  HADD2.F32 R42, -RZ, R44.reuse.H1_H1 ;  /* 0x3000002cff2a7230 */ /* 0x110fe20000004100 */
[----:B------:R-:W-:Y:S01]  /*26d0*/  FMUL R186, R43, R40 ;  /* 0x000000282bba7220 */ /* 0x000fe20000400000 */
[----:B------:R-:W-:-:S03]  /*26e0*/  HADD2.F32 R44, -RZ, R44.H0_H0 ;  /* 0x2000002cff2c7230 */ /* 0x000fc60000004100 */
[----:B------:R-:W-:Y:S01]  /*26f0*/  FMUL R41, R42, R42 ;  /* 0x0000002a2a297220 */ /* 0x000fe20000400000 */
[----:B------:R-:W-:Y:S01]  /*2700*/  F2FP.PACK_AB R35, R186, R35 ;  /* 0x00000023ba23723e */ /* 0x000fe200000000ff */
[--C-:B------:R-:W-:Y:S02]  /*2710*/  HADD2.F32 R186, -RZ, R45.reuse.H0_H0 ;  /* 0x2000002dffba7230 */ /* 0x100fe40000004100 */
        /* <DEDUP_REMOVED lines=41> */
[----:B------:R-:W-:Y:S01]  /*29b0*/  FMUL R47, R32, R41 ;  /* 0x00000029202f7220 */ /* 0x000fe20000400000 */
[----:B------:R-:W-:Y:S01]  /*29c0*/  F2FP.PACK_AB R34, R45, R188 ;  /* 0x000000bc2d22723e */ /* 0x000fe200000000ff */
[--C-:B------:R-:W-:Y:S01]  /*29d0*/  HADD2.F32 R45, -RZ, R48.reuse.H1_H1 ;  /* 0x30000030ff2d7230 */ /* 0x100fe20000004100 */
[----:B------:R-:W-:Y:S01]  /*29e0*/  F2FP.PACK_AB R32, R33, R44 ;  /* 0x0000002c2120723e */ /* 0x000fe200000000ff */
[----:B------:R-:W-:Y:S01]  /*29f0*/  HADD2.F32 R43, -RZ, R48.H0_H0 ;  /* 0x20000030ff2b7230 */ /* 0x000fe20000004100 */
[----:B------:R-:W-:-:S02]  /*2a00*/  F2FP.PACK_AB R33, R35, R186 ;  /* 0x000000ba2321723e */ /* 0x000fc400000000ff */
[----:B------:R-:W-:Y:S01]  /*2a10*/  F2FP.PACK_AB R35, R47, R42 ;  /* 0x0000002a2f23723e */ /* 0x000fe200000000ff */
[----:B------:R-:W-:Y:S01]  /*2a20*/  FMUL R42, R45, R45 ;  /* 0x0000002d2d2a7220 */ /* 0x000fe20000400000 */
[----:B------:R-:W-:Y:S01]  /*2a30*/  IADD3 R38, P6, R221, c[0x0][0x168], RZ ;  /* 0x00005a00dd267a10 */ /* 0x000fe20007fde0ff */
[--C-:B------:R-:W-:Y:S02]  /*2a40*/  HADD2.F32 R47, -RZ, R49.reuse.H0_H0 ;  /* 0x20000031ff2f7230 */ /* 0x100fe40000004100 */
[----:B------:R-:W-:Y:S01]  /*2a50*/  FFMA R42, R43, R43, R42 ;  /* 0x0000002b2b2a7223 */ /* 0x000fe2000000002a */
[----:B------:R-:W-:Y:S02]  /*2a60*/  IADD3.X R39, R219, c[0x0][0x16c], RZ, P6, !PT ;  /* 0x00005b00db277a10 */ /* 0x000fe400037fe4ff */
[----:B------:R-:W-:Y:S01]  /*2a70*/  ISETP.NE.AND P6, PT, R220, RZ, PT ;  /* 0x000000ffdc00720c */ /* 0x000fe20003fc5270 */
[----:B------:R-:W-:Y:S01]  /*2a80*/  HADD2.F32 R49, -RZ, R49.H1_H1 ;  /* 0x30000031ff317230 */ /* 0x000fe20000004100 */
[----:B------:R-:W-:Y:S01]  /*2a90*/  FFMA R42, R47, R47, R42 ;  /* 0x0000002f2f2a7223 */ /* 0x000fe2000000002a */
[----:B------:R-:W-:-:S03]  /*2aa0*/  HADD2.F32 R187, -RZ, R50.H0_H0 ;  /* 0x20000032ffbb7230 */ /* 0x000fc60000004100 */
[----:B------:R-:W-:Y:S01]  /*2ab0*/  FFMA R42, R49, R49, R42 ;  /* 0x00000031312a7223 */ /* 0x000fe2000000002a */
[----:B------:R-:W-:-:S03]  /*2ac0*/  HADD2.F32 R159, -RZ, R50.H1_H1 ;  /* 0x30000032ff9f7230 */ /* 0x000fc60000004100 */
[----:B------:R-:W-:-:S03]  /*2ad0*/  FFMA R42, R187, R187, R42 ;  /* 0x000000bbbb2a7223 */ /* 0x000fc6000000002a */
[----:B------:R0:W-:Y:S01]  /*2ae0*/  @!P6 STG.E.128 [R38.64], R32 ;  /* 0x000000202600e986 */ /* 0x0001e2000c101d04 */
        /* <DEDUP_REMOVED lines=11> */
[----:B------:R-:W0:Y:S01]  /*2ba0*/  SHFL.BFLY PT, R34, R39, 0x1, 0x1f ;  /* 0x0c201f0027227f89 */ /* 0x000e2200000e0000 */
[----:B------:R-:W-:Y:S01]  /*2bb0*/  IADD3 R36, P1, R217, c[0x0][0x168], RZ ;  /* 0x00005a00d9247a10 */ /* 0x000fe20007f3e0ff */
[----:B0-----:R-:W-:-:S04]  /*2bc0*/  FADD R34, R39, R34 ;  /* 0x0000002227227221 */ /* 0x001fc80000000000 */
[----:B------:R-:W-:-:S04]  /*2bd0*/  FADD R34, R34, c[0x0][0x178] ;  /* 0x00005e0022227621 */ /* 0x000fc80000000000 */
[----:B------:R-:W0:Y:S01]  /*2be0*/  MUFU.SQRT R44, R34 ;  /* 0x00000022002c7308 */ /* 0x000e220000002000 */
[----:B------:R-:W-:Y:S02]  /*2bf0*/  IADD3.X R37, R218, c[0x0][0x16c], RZ, P1, !PT ;  /* 0x00005b00da257a10 */ /* 0x000fe40000ffe4ff */
        /* <DEDUP_REMOVED lines=15> */
[--C-:B-----5:R-:W-:Y:S01]  /*2cf0*/  HADD2.F32 R42, -RZ, R52.reuse.H1_H1 ;  /* 0x30000034ff2a7230 */ /* 0x120fe20000004100 */
[----:B------:R-:W-:Y:S01]  /*2d00*/  FMUL R46, R51, R38 ;  /* 0x00000026332e7220 */ /* 0x000fe20000400000 */
[----:B------:R-:W-:-:S03]  /*2d10*/  HADD2.F32 R52, -RZ, R52.H0_H0 ;  /* 0x20000034ff347230 */ /* 0x000fc60000004100 */
[----:B------:R-:W-:Y:S01]  /*2d20*/  FMUL R39, R42, R42 ;  /* 0x0000002a2a277220 */ /* 0x000fe20000400000 */
[----:B------:R-:W-:Y:S01]  /*2d30*/  F2FP.PACK_AB R35, R46, R35 ;  /* 0x000000232e23723e */ /* 0x000fe200000000ff */
[--C-:B------:R-:W-:Y:S01]  /*2d40*/  HADD2.F32 R46, -RZ, R53.reuse.H0_H0 ;  /* 0x20000035ff2e7230 */ /* 0x100fe20000004100 */
[----:B------:R-:W-:Y:S01]  /*2d50*/  ISETP.NE.AND P6, PT, R216, RZ, PT ;  /* 0x000000ffd800720c */ /* 0x000fe20003fc5270 */
        /* <DEDUP_REMOVED lines=51> */
[--C-:B------:R-:W-:Y:S01]  /*3090*/  HADD2.F32 R47, -RZ, R57.reuse.H0_H0 ;  /* 0x20000039ff2f7230 */ /* 0x100fe20000004100 */
[----:B------:R-:W-:Y:S02]  /*30a0*/  ISETP.NE.AND P6, PT, R213, RZ, PT ;  /* 0x000000ffd500720c */ /* 0x000fe40003fc5270 */
[----:B------:R-:W-:Y:S01]  /*30b0*/  FFMA R42, R43, R43, R42 ;  /* 0x0000002b2b2a7223 */ /* 0x000fe2000000002a */
[----:B------:R-:W-:-:S03]  /*30c0*/  HADD2.F32 R57, -RZ, R57.H1_H1 ;  /* 0x30000039ff397230 */ /* 0x000fc60000004100 */
[----:B------:R-:W-:Y:S01]  /*30d0*/  FFMA R42, R47, R47, R42 ;  /* 0x0000002f2f2a7223 */ /* 0x000fe2000000002a */
[----:B------:R-:W-:-:S03]  /*30e0*/  HADD2.F32 R51, -RZ, R58.H0_H0 ;  /* 0x2000003aff337230 */ /* 0x000fc60000004100 */
[----:B------:R-:W-:Y:S01]  /*30f0*/  FFMA R42, R57, R57, R42 ;  /* 0x00000039392a7223 */ /* 0x000fe2000000002a */
[----:B------:R-:W-:-:S03]  /*3100*/  HADD2.F32 R49, -RZ, R58.H1_H1 ;  /* 0x3000003aff317230 */ /* 0x000fc60000004100 */
[----:B------:R-:W-:Y:S01]  /*3110*/  FFMA R42, R51, R51, R42 ;  /* 0x00000033332a7223 */ /* 0x000fe2000000002a */
[----:B------:R0:W-:Y:S03]  /*3120*/  @!P6 STG.E.128 [R214.64], R32 ;  /* 0x00000020d600e986 */ /* 0x0001e6000c101d04 */
        /* <DEDUP_REMOVED lines=21> */
[----:B------:R0:W1:Y:S01]  /*3280*/  MUFU.RCP R42, R44 ;  /* 0x0000002c002a7308 */ /* 0x0000620000001000 */
[----:B------:R-:W-:-:S05]  /*3290*/  FSEL R35, R13, 1, P1 ;  /* 0x3f8000000d237808 */ /* 0x000fca0000800000 */
[----:B------:R-:W-:Y:S01]  /*32a0*/  @!P0 FMUL R35, R35, 16777216 ;  /* 0x4b80000023238820 */ /* 0x000fe20000400000 */
[----:B0-----:R-:W-:-:S03]  /*32b0*/  HADD2.F32 R44, -RZ, R60.H1_H1 ;  /* 0x3000003cff2c7230 */ /* 0x001fc60000004100 */
[----:B-1----:R-:W-:Y:S01]  /*32c0*/  FMUL R42, R42, R35 ;  /* 0x000000232a2a7220 */ /* 0x002fe20000400000 */
[----:B------:R-:W-:-:S03]  /*32d0*/  HADD2.F32 R60, -RZ, R60.H0_H0 ;  /* 0x2000003cff3c7230 */ /* 0x000fc60000004100 */
[-C--:B------:R-:W-:Y:S01]  /*32e0*/  FMUL R35, R33, R42.reuse ;  /* 0x0000002a21237220 */ /* 0x080fe20000400000 */
[-C--:B------:R-:W-:Y:S01]  /*32f0*/  FMUL R48, R59, R42.reuse ;  /* 0x0000002a3b307220 */ /* 0x080fe20000400000 */
[-C--:B------:R-:W-:Y:S01]  /*3300*/  FMUL R32, R43, R42.reuse ;  /* 0x0000002a2b207220 */ /* 0x080fe20000400000 */
[-C--:B------:R-:W-:Y:S01]  /*3310*/  FMUL R47, R47, R42.reuse ;  /* 0x0000002a2f2f7220 */ /* 0x080fe20000400000 */
[----:B------:R-:W-:Y:S01]  /*3320*/  FMUL R34, R57, R42 ;  /* 0x0000002a39227220 */ /* 0x000fe20000400000 */
[----:B------:R-:W-:Y:S01]  /*3330*/  FMUL R43, R44, R44 ;  /* 0x0000002c2c2b7220 */ /* 0x000fe20000400000 */
[-C--:B------:R-:W-:Y:S01]  /*3340*/  FMUL R51, R51, R42.reuse ;  /* 0x0000002a33337220 */ /* 0x080fe20000400000 */
[----:B------:R-:W-:Y:S01]  /*3350*/  FMUL R46, R49, R42 ;  /* 0x0000002a312e7220 */ /* 0x000fe20000400000 */
[----:B------:R-:W-:Y:S01]  /*3360*/  F2FP.PACK_AB R35, R48, R35 ;  /* 0x000000233023723e */ /* 0x000fe200000000ff */
[----:B------:R-:W-:Y:S01]  /*3370*/  HADD2.F32 R48, -RZ, R61.H0_H0 ;  /* 0x2000003dff307230 */ /* 0x000fe20000004100 */
[----:B------:R-:W-:Y:S01]  /*3380*/  FFMA R43, R60, R60, R43 ;  /* 0x0000003c3c2b7223 */ /* 0x000fe2000000002b */
[----:B------:R-:W-:-:S02]  /*3390*/  ISETP.NE.AND P6, PT, R210, RZ, PT ;  /* 0x000000ffd200720c */ /* 0x000fc40003fc5270 */
[----:B------:R-:W-:Y:S02]  /*33a0*/  F2FP.PACK_AB R33, R34, R47 ;  /* 0x0000002f2221723e */ /* 0x000fe400000000ff */
[----:B------:R-:W-:Y:S01]  /*33b0*/  F2FP.PACK_AB R34, R46, R51 ;  /* 0x000000332e22723e */ /* 0x000fe200000000ff */
[----:B------:R-:W-:Y:S01]  /*33c0*/  HADD2.F32 R46, -RZ, R61.H1_H1 ;  /* 0x3000003dff2e7230 */ /* 0x000fe20000004100 */
        /* <DEDUP_REMOVED lines=85> */
[----:B------:R-:W-:-:S04]  /*3920*/  FMUL R35, R33, R44 ;  /* 0x0000002c21237220 */ /* 0x000fc80000400000 */
[----:B------:R-:W-:Y:S01]  /*3930*/  F2FP.PACK_AB R33, R34, R49 ;  /* 0x000000312221723e */ /* 0x000fe200000000ff */
[--C-:B------:R-:W-:Y:S01]  /*3940*/  HADD2.F32 R49, -RZ, R68.reuse.H1_H1 ;  /* 0x30000044ff317230 */ /* 0x100fe20000004100 */
[-C--:B------:R-:W-:Y:S01]  /*3950*/  FMUL R32, R45, R44.reuse ;  /* 0x0000002c2d207220 */ /* 0x080fe20000400000 */
[----:B------:R-:W-:Y:S01]  /*3960*/  HADD2.F32 R45, -RZ, R68.H0_H0 ;  /* 0x20000044ff2d7230 */ /* 0x000fe20000004100 */
[-C--:B------:R-:W-:Y:S02]  /*3970*/  FMUL R48, R51, R44.reuse ;  /* 0x0000002c33307220 */ /* 0x080fe40000400000 */
[----:B------:R-:W-:Y:S01]  /*3980*/  FMUL R46, R49, R49 ;  /* 0x00000031312e7220 */ /* 0x000fe20000400000 */
[--C-:B------:R-:W-:Y:S01]  /*3990*/  HADD2.F32 R51, -RZ, R69.reuse.H0_H0 ;  /* 0x20000045ff337230 */ /* 0x100fe20000004100 */
[----:B------:R-:W-:Y:S02]  /*39a0*/  ISETP.NE.AND P6, PT, R204, RZ, PT ;  /* 0x000000ffcc00720c */ /* 0x000fe40003fc5270 */
[----:B------:R-:W-:Y:S01]  /*39b0*/  FFMA R46, R45, R45, R46 ;  /* 0x0000002d2d2e7223 */ /* 0x000fe2000000002e */
[----:B------:R-:W-:Y:S01]  /*39c0*/  HADD2.F32 R69, -RZ, R69.H1_H1 ;  /* 0x30000045ff457230 */ /* 0x000fe20000004100 */
[-C--:B------:R-:W-:Y:S01]  /*39d0*/  FMUL R47, R47, R44.reuse ;  /* 0x0000002c2f2f7220 */ /* 0x080fe20000400000 */
[-C--:B------:R-:W-:Y:S01]  /*39e0*/  FMUL R53, R53, R44.reuse ;  /* 0x0000002c35357220 */ /* 0x080fe20000400000 */
[----:B------:R-:W-:Y:S01]  /*39f0*/  FMUL R50, R67, R44 ;  /* 0x0000002c43327220 */ /* 0x000fe20000400000 */
[----:B------:R-:W-:Y:S01]  /*3a00*/  FFMA R46, R51, R51, R46 ;  /* 0x00000033332e7223 */ /* 0x000fe2000000002e */
[----:B------:R-:W-:Y:S01]  /*3a10*/  HADD2.F32 R55, -RZ, R70.H0_H0 ;  /* 0x20000046ff377230 */ /* 0x000fe20000004100 */
[----:B------:R-:W-:-:S02]  /*3a20*/  F2FP.PACK_AB R32, R47, R32 ;  /* 0x000000202f20723e */ /* 0x000fc400000000ff */
[----:B------:R-:W-:Y:S01]  /*3a30*/  FFMA R46, R69, R69, R46 ;  /* 0x00000045452e7223 */ /* 0x000fe2000000002e */
[----:B------:R-:W-:Y:S02]  /*3a40*/  F2FP.PACK_AB R34, R48, R53 ;  /* 0x000000353022723e */ /* 0x000fe400000000ff */
[----:B------:R-:W-:Y:S01]  /*3a50*/  F2FP.PACK_AB R35, R50, R35 ;  /* 0x000000233223723e */ /* 0x000fe200000000ff */
[----:B------:R-:W-:Y:S01]  /*3a60*/  HADD2.F32 R53, -RZ, R70.H1_H1 ;  /* 0x30000046ff357230 */ /* 0x000fe20000004100 */
        /* <DEDUP_REMOVED lines=34> */
[--C-:B------:R-:W-:Y:S02]  /*3c90*/  HADD2.F32 R50, -RZ, R72.reuse.H1_H1 ;  /* 0x30000048ff327230 */ /* 0x100fe40000004100 */
[----:B------:R-:W-:Y:S01]  /*3ca0*/  HADD2.F32 R72, -RZ, R72.H0_H0 ;  /* 0x20000048ff487230 */ /* 0x000fe20000004100 */
[----:B------:R-:W-:-:S02]  /*3cb0*/  FMUL R52, R71, R36 ;  /* 0x0000002447347220 */ /* 0x000fc40000400000 */
[----:B------:R-:W-:Y:S01]  /*3cc0*/  FMUL R37, R50, R50 ;  /* 0x0000003232257220 */ /* 0x000fe20000400000 */
[--C-:B------:R-:W-:Y:S01]  /*3cd0*/  HADD2.F32 R54, -RZ, R73.reuse.H0_H0 ;  /* 0x20000049ff367230 */ /* 0x100fe20000004100 */
[----:B------:R-:W-:Y:S02]  /*3ce0*/  ISETP.NE.AND P6, PT, R201, RZ, PT ;  /* 0x000000ffc900720c */ /* 0x000fe40003fc5270 */
[----:B------:R-:W-:Y:S01]  /*3cf0*/  FFMA R37, R72, R72, R37 ;  /* 0x0000004848257223 */ /* 0x000fe20000000025 */
[----:B------:R-:W-:Y:S01]  /*3d00*/  F2FP.PACK_AB R35, R52, R35 ;  /* 0x000000233423723e */ /* 0x000fe200000000ff */
        /* <DEDUP_REMOVED lines=42> */
[----:B------:R-:W-:Y:S02]  /*3fb0*/  F2FP.PACK_AB R33, R35, R54 ;  /* 0x000000362321723e */ /* 0x000fe400000000ff */
[----:B------:R-:W-:Y:S01]  /*3fc0*/  F2FP.PACK_AB R35, R53, R50 ;  /* 0x000000323523723e */ /* 0x000fe200000000ff */
[----:B------:R-:W-:-:S02]  /*3fd0*/  HADD2.F32 R50, -RZ, R76.H1_H1 ;  /* 0x3000004cff327230 */ /* 0x000fc40000004100 */
[----:B------:R-:W-:-:S03]  /*3fe0*/  HADD2.F32 R76, -RZ, R76.H0_H0 ;  /* 0x2000004cff4c7230 */ /* 0x000fc60000004100 */
[----:B------:R-:W-:Y:S01]  /*3ff0*/  FMUL R45, R50, R50 ;  /* 0x00000032322d7220 */ /* 0x000fe20000400000 */
[--C-:B------:R-:W-:Y:S01]  /*4000*/  HADD2.F32 R54, -RZ, R77.reuse.H0_H0 ;  /* 0x2000004dff367230 */ /* 0x100fe20000004100 */
[----:B------:R-:W-:Y:S01]  /*4010*/  ISETP.NE.AND P6, PT, R198, RZ, PT ;  /* 0x000000ffc600720c */ /* 0x000fe20003fc5270 */
[-C--:B------:R-:W-:Y:S01]  /*4020*/  FMUL R56, R56, R37.reuse ;  /* 0x0000002538387220 */ /* 0x080fe20000400000 */
[----:B------:R-:W-:Y:S01]  /*4030*/  FFMA R45, R76, R76, R45 ;  /* 0x0000004c4c2d7223 */ /* 0x000fe2000000002d */
[----:B------:R-:W-:Y:S01]  /*4040*/  FMUL R51, R74, R37 ;  /* 0x000000254a337220 */ /* 0x000fe20000400000 */
[----:B------:R-:W-:Y:S02]  /*4050*/  HADD2.F32 R52, -RZ, R77.H1_H1 ;  /* 0x3000004dff347230 */ /* 0x000fe40000004100 */
[----:B------:R-:W-:Y:S02]  /*4060*/  FFMA R45, R54, R54, R45 ;  /* 0x00000036362d7223 */ /* 0x000fe4000000002d */
[----:B------:R-:W-:Y:S01]  /*4070*/  F2FP.PACK_AB R34, R51, R56 ;  /* 0x000000383322723e */ /* 0x000fe200000000ff */
[--C-:B------:R-:W-:Y:S01]  /*4080*/  HADD2.F32 R56, -RZ, R78.reuse.H0_H0 ;  /* 0x2000004eff387230 */ /* 0x100fe20000004100 */
        /* <DEDUP_REMOVED lines=86> */
[--C-:B------:R-:W-:Y:S01]  /*45f0*/  HADD2.F32 R50, -RZ, R84.reuse.H1_H1 ;  /* 0x30000054ff327230 */ /* 0x100fe20000004100 */
[-C--:B------:R-:W-:Y:S01]  /*4600*/  FMUL R54, R83, R46.reuse ;  /* 0x0000002e53367220 */ /* 0x080fe20000400000 */
[----:B------:R-:W-:Y:S01]  /*4610*/  FMUL R32, R47, R46 ;  /* 0x0000002e2f207220 */ /* 0x000fe20000400000 */
[----:B------:R-:W-:-:S02]  /*4620*/  HADD2.F32 R84, -RZ, R84.H0_H0 ;  /* 0x20000054ff547230 */ /* 0x000fc40000004100 */
[----:B------:R-:W-:Y:S01]  /*4630*/  FMUL R47, R50, R50 ;  /* 0x00000032322f7220 */ /* 0x000fe20000400000 */
[----:B------:R-:W-:Y:S01]  /*4640*/  F2FP.PACK_AB R35, R54, R35 ;  /* 0x000000233623723e */ /* 0x000fe200000000ff */
[--C-:B------:R-:W-:Y:S01]  /*4650*/  HADD2.F32 R54, -RZ, R85.reuse.H0_H0 ;  /* 0x20000055ff367230 */ /* 0x100fe20000004100 */
[----:B------:R-:W-:Y:S01]  /*4660*/  ISETP.NE.AND P6, PT, R184, RZ, PT ;  /* 0x000000ffb800720c */ /* 0x000fe20003fc5270 */
[----:B------:R-:W-:Y:S01]  /*4670*/  FFMA R47, R84, R84, R47 ;  /* 0x00000054542f7223 */ /* 0x000fe2000000002f */
[----:B------:R-:W-:Y:S01]  /*4680*/  HADD2.F32 R52, -RZ, R85.H1_H1 ;  /* 0x30000055ff347230 */ /* 0x000fe20000004100 */
[----:B------:R-:W-:Y:S02]  /*4690*/  FMUL R51, R51, R46 ;  /* 0x0000002e33337220 */ /* 0x000fe40000400000 */
[----:B------:R-:W-:Y:S01]  /*46a0*/  FFMA R47, R54, R54, R47 ;  /* 0x00000036362f7223 */ /* 0x000fe2000000002f */
[--C-:B------:R-:W-:Y:S02]  /*46b0*/  HADD2.F32 R56, -RZ, R86.reuse.H0_H0 ;  /* 0x20000056ff387230 */ /* 0x100fe40000004100 */
[----:B------:R-:W-:Y:S01]  /*46c0*/  F2FP.PACK_AB R32, R51, R32 ;  /* 0x000000203320723e */ /* 0x000fe200000000ff */
        /* <DEDUP_REMOVED lines=35> */
[----:B------:R-:W-:Y:S01]  /*4900*/  F2FP.PACK_AB R32, R33, R84 ;  /* 0x000000542120723e */ /* 0x000fe200000000ff */
[-C--:B------:R-:W-:Y:S01]  /*4910*/  FMUL R56, R56, R47.reuse ;  /* 0x0000002f38387220 */ /* 0x080fe20000400000 */
[----:B------:R-:W-:Y:S01]  /*4920*/  FMUL R53, R86, R47 ;  /* 0x0000002f56357220 */ /* 0x000fe20000400000 */
[----:B------:R-:W-:Y:S02]  /*4930*/  F2FP.PACK_AB R33, R35, R54 ;  /* 0x000000362321723e */ /* 0x000fe400000000ff */
[----:B------:R-:W-:Y:S01]  /*4940*/  F2FP.PACK_AB R35, R55, R50 ;  /* 0x000000323723723e */ /* 0x000fe200000000ff */
[--C-:B------:R-:W-:Y:S01]  /*4950*/  HADD2.F32 R55, -RZ, R88.reuse.H1_H1 ;  /* 0x30000058ff377230 */ /* 0x100fe20000004100 */
[----:B------:R-:W-:Y:S01]  /*4960*/  F2FP.PACK_AB R34, R53, R56 ;  /* 0x000000383522723e */ /* 0x000fe200000000ff */
[----:B------:R-:W-:-:S03]  /*4970*/  HADD2.F32 R53, -RZ, R88.H0_H0 ;  /* 0x20000058ff357230 */ /* 0x000fc60000004100 */
        /* <DEDUP_REMOVED lines=144> */
[----:B------:R-:W-:Y:S01]  /*5280*/  IADD3 R160, P1, R160, c[0x0][0x168], RZ ;  /* 0x00005a00a0a07a10 */ /* 0x000fe20007f3e0ff */
[----:B------:R-:W-:Y:S01]  /*5290*/  FMUL R58, R99, R50 ;  /* 0x00000032633a7220 */ /* 0x000fe20000400000 */
[----:B------:R-:W-:-:S02]  /*52a0*/  HADD2.F32 R100, -RZ, R100.H0_H0 ;  /* 0x20000064ff647230 */ /* 0x000fc40000004100 */
[----:B------:R-:W-:Y:S01]  /*52b0*/  IADD3.X R161, R31, c[0x0][0x16c], RZ, P1, !PT ;  /* 0x00005b001fa17a10 */ /* 0x000fe20000ffe4ff */
        /* <DEDUP_REMOVED lines=36> */
[----:B------:R-:W-:Y:S01]  /*5500*/  @!P0 FMUL R64, R64, 16777216 ;  /* 0x4b80000040408820 */ /* 0x000fe20000400000 */
[----:B------:R-:W-:-:S03]  /*5510*/  IADD3 R52, P1, R30, c[0x0][0x168], RZ ;  /* 0x00005a001e347a10 */ /* 0x000fc60007f3e0ff */
[----:B0-----:R-:W-:Y:S01]  /*5520*/  FMUL R51, R51, R64 ;  /* 0x0000004033337220 */ /* 0x001fe20000400000 */
[----:B------:R-:W-:-:S03]  /*5530*/  IADD3.X R53, R29, c[0x0][0x16c], RZ, P1, !PT ;  /* 0x00005b001d357a10 */ /* 0x000fc60000ffe4ff */
        /* <DEDUP_REMOVED lines=11> */
[----:B------:R-:W-:Y:S01]  /*55f0*/  FMUL R30, R31, R31 ;  /* 0x0000001f1f1e7220 */ /* 0x000fe20000400000 */
[--C-:B------:R-:W-:Y:S01]  /*5600*/  HADD2.F32 R55, -RZ, R105.reuse.H0_H0 ;  /* 0x20000069ff377230 */ /* 0x100fe20000004100 */
[----:B------:R-:W-:Y:S02]  /*5610*/  ISETP.NE.AND P6, PT, R166, RZ, PT ;  /* 0x000000ffa600720c */ /* 0x000fe40003fc5270 */
        /* <DEDUP_REMOVED lines=34> */
[----:B0-----:R-:W-:-:S04]  /*5840*/  FMUL R32, R32, R63 ;  /* 0x0000003f20207220 */ /* 0x001fc80000400000 */
[-C--:B------:R-:W-:Y:S01]  /*5850*/  FMUL R28, R29, R32.reuse ;  /* 0x000000201d1c7220 */ /* 0x080fe20000400000 */
[-C--:B------:R-:W-:Y:S01]  /*5860*/  FMUL R29, R55, R32.reuse ;  /* 0x00000020371d7220 */ /* 0x080fe20000400000 */
[-C--:B------:R-:W-:Y:S01]  /*5870*/  FMUL R30, R105, R32.reuse ;  /* 0x00000020691e7220 */ /* 0x080fe20000400000 */
[-C--:B------:R-:W-:Y:S01]  /*5880*/  FMUL R59, R59, R32.reuse ;  /* 0x000000203b3b7220 */ /* 0x080fe20000400000 */
[----:B------:R-:W-:-:S03]  /*5890*/  FMUL R54, R57, R32 ;  /* 0x0000002039367220 */ /* 0x000fc60000400000 */
[----:B------:R-:W-:Y:S02]  /*58a0*/  F2FP.PACK_AB R29, R30, R29 ;  /* 0x0000001d1e1d723e */ /* 0x000fe400000000ff */
[----:B------:R-:W-:Y:S01]  /*58b0*/  F2FP.PACK_AB R30, R54, R59 ;  /* 0x0000003b361e723e */ /* 0x000fe200000000ff */
[--C-:B------:R-:W-:Y:S01]  /*58c0*/  HADD2.F32 R54, -RZ, R108.reuse.H1_H1 ;  /* 0x3000006cff367230 */ /* 0x100fe20000004100 */
[-C--:B------:R-:W-:Y:S01]  /*58d0*/  FMUL R31, R31, R32.reuse ;  /* 0x000000201f1f7220 */ /* 0x080fe20000400000 */
[-C--:B------:R-:W-:Y:S01]  /*58e0*/  FMUL R33, R33, R32.reuse ;  /* 0x0000002021217220 */ /* 0x080fe20000400000 */
[----:B------:R-:W-:Y:S01]  /*58f0*/  FMUL R58, R107, R32 ;  /* 0x000000206b3a7220 */ /* 0x000fe20000400000 */
[----:B------:R-:W-:Y:S01]  /*5900*/  IADD3.X R35, R27, c[0x0][0x16c], RZ, P1, !PT ;  /* 0x00005b001b237a10 */ /* 0x000fe20000ffe4ff */
[----:B------:R-:W-:Y:S01]  /*5910*/  HADD2.F32 R108, -RZ, R108.H0_H0 ;  /* 0x2000006cff6c7230 */ /* 0x000fe20000004100 */
[----:B------:R-:W-:Y:S01]  /*5920*/  FMUL R27, R54, R54 ;  /* 0x00000036361b7220 */ /* 0x000fe20000400000 */
[----:B------:R-:W-:-:S02]  /*5930*/  F2FP.PACK_AB R28, R31, R28 ;  /* 0x0000001c1f1c723e */ /* 0x000fc400000000ff */
[----:B------:R-:W-:Y:S01]  /*5940*/  F2FP.PACK_AB R31, R58, R33 ;  /* 0x000000213a1f723e */ /* 0x000fe200000000ff */
[--C-:B------:R-:W-:Y:S01]  /*5950*/  HADD2.F32 R58, -RZ, R109.reuse.H0_H0 ;  /* 0x2000006dff3a7230 */ /* 0x100fe20000004100 */
        /* <DEDUP_REMOVED lines=35> */
[----:B------:R-:W-:Y:S01]  /*5b90*/  IADD3.X R53, R25, c[0x0][0x16c], RZ, P1, !PT ;  /* 0x00005b0019357a10 */ /* 0x000fe20000ffe4ff */
[-C--:B------:R-:W-:Y:S01]  /*5ba0*/  FMUL R108, R108, R33.reuse ;  /* 0x000000216c6c7220 */ /* 0x080fe20000400000 */
[----:B------:R-:W-:Y:S02]  /*5bb0*/  FMUL R25, R54, R33 ;  /* 0x0000002136197220 */ /* 0x000fe40000400000 */
[----:B------:R-:W-:Y:S01]  /*5bc0*/  F2FP.PACK_AB R31, R26, R31 ;  /* 0x0000001f1a1f723e */ /* 0x000fe200000000ff */
[--C-:B------:R-:W-:Y:S01]  /*5bd0*/  HADD2.F32 R26, -RZ, R112.reuse.H1_H1 ;  /* 0x30000070ff1a7230 */ /* 0x100fe20000004100 */
[-C--:B------:R-:W-:Y:S01]  /*5be0*/  FMUL R29, R58, R33.reuse ;  /* 0x000000213a1d7220 */ /* 0x080fe20000400000 */
[----:B------:R-:W-:Y:S01]  /*5bf0*/  FMUL R56, R56, R33 ;  /* 0x0000002138387220 */ /* 0x000fe20000400000 */
[----:B------:R-:W-:Y:S01]  /*5c00*/  F2FP.PACK_AB R28, R25, R108 ;  /* 0x0000006c191c723e */ /* 0x000fe200000000ff */
[----:B------:R-:W-:Y:S01]  /*5c10*/  HADD2.F32 R112, -RZ, R112.H0_H0 ;  /* 0x20000070ff707230 */ /* 0x000fe20000004100 */
[----:B------:R-:W-:-:S02]  /*5c20*/  FMUL R25, R26, R26 ;  /* 0x0000001a1a197220 */ /* 0x000fc40000400000 */
[----:B------:R-:W-:Y:S01]  /*5c30*/  F2FP.PACK_AB R29, R56, R29 ;  /* 0x0000001d381d723e */ /* 0x000fe200000000ff */
[--C-:B------:R-:W-:Y:S01]  /*5c40*/  HADD2.F32 R56, -RZ, R113.reuse.H0_H0 ;  /* 0x20000071ff387230 */ /* 0x100fe20000004100 */
[----:B------:R-:W-:Y:S01]  /*5c50*/  FFMA R25, R112, R112, R25 ;  /* 0x0000007070197223 */ /* 0x000fe20000000019 */
[----:B------:R-:W-:Y:S01]  /*5c60*/  ISETP.NE.AND P6, PT, R168, RZ, PT ;  /* 0x000000ffa800720c */ /* 0x000fe20003fc5270 */
        /* <DEDUP_REMOVED lines=26> */
[----:B------:R-:W-:Y:S02]  /*5e10*/  FSETP.GEU.AND P0, PT, R35, 1.175494350822287508e-38, PT ;  /* 0x008000002300780b */ /* 0x000fe40003f0e000 */
[----:B------:R-:W-:-:S09]  /*5e20*/  FSEL R62, R13, 1, P1 ;  /* 0x3f8000000d3e7808 */ /* 0x000fd20000800000 */
[----:B------:R-:W-:Y:S01]  /*5e30*/  @P1 FMUL R35, R35, 0.25 ;  /* 0x3e80000023231820 */ /* 0x000fe20000400000 */
[----:B------:R-:W-:-:S03]  /*5e40*/  IADD3 R28, P1, R24, c[0x0][0x168], RZ ;  /* 0x00005a00181c7a10 */ /* 0x000fc60007f3e0ff */
[----:B------:R-:W-:Y:S01]  /*5e50*/  @!P0 FMUL R35, R35, 16777216 ;  /* 0x4b80000023238820 */ /* 0x000fe20000400000 */
[----:B------:R-:W-:-:S03]  /*5e60*/  IADD3.X R29, R23, c[0x0][0x16c], RZ, P1, !PT ;  /* 0x00005b00171d7a10 */ /* 0x000fc60000ffe4ff */
[----:B------:R-:W0:Y:S01]  /*5e70*/  MUFU.RCP R23, R35 ;  /* 0x0000002300177308 */ /* 0x000e220000001000 */
        /* <DEDUP_REMOVED lines=10> */
[----:B------:R-:W-:Y:S01]  /*5f20*/  F2FP.PACK_AB R25, R27, R56 ;  /* 0x000000381b19723e */ /* 0x000fe200000000ff */
[----:B------:R-:W-:Y:S01]  /*5f30*/  FMUL R31, R114, R23 ;  /* 0x00000017721f7220 */ /* 0x000fe20000400000 */
[----:B------:R-:W-:Y:S01]  /*5f40*/  F2FP.PACK_AB R27, R55, R34 ;  /* 0x00000022371b723e */ /* 0x000fe200000000ff */
[----:B------:R-:W-:-:S02]  /*5f50*/  HADD2.F32 R34, -RZ, R116.H1_H1 ;  /* 0x30000074ff227230 */ /* 0x000fc40000004100 */
[----:B------:R-:W-:Y:S01]  /*5f60*/  HADD2.F32 R116, -RZ, R116.H0_H0 ;  /* 0x20000074ff747230 */ /* 0x000fe20000004100 */
[----:B------:R-:W-:Y:S02]  /*5f70*/  F2FP.PACK_AB R26, R31, R26 ;  /* 0x0000001a1f1a723e */ /* 0x000fe400000000ff */
[----:B------:R-:W-:Y:S01]  /*5f80*/  FMUL R31, R34, R34 ;  /* 0x00000022221f7220 */ /* 0x000fe20000400000 */
[----:B------:R-:W-:-:S03]  /*5f90*/  HADD2.F32 R56, -RZ, R117.H0_H0 ;  /* 0x20000075ff387230 */ /* 0x000fc60000004100 */
[----:B------:R-:W-:Y:S01]  /*5fa0*/  FFMA R31, R116, R116, R31 ;  /* 0x00000074741f7223 */ /* 0x000fe2000000001f */
[----:B------:R-:W-:-:S03]  /*5fb0*/  HADD2.F32 R54, -RZ, R117.H1_H1 ;  /* 0x30000075ff367230 */ /* 0x000fc60000004100 */
[----:B------:R-:W-:Y:S01]  /*5fc0*/  FFMA R31, R56, R56, R31 ;  /* 0x00000038381f7223 */ /* 0x000fe2000000001f */
[----:B------:R-:W-:-:S03]  /*5fd0*/  HADD2.F32 R58, -RZ, R118.H0_H0 ;  /* 0x20000076ff3a7230 */ /* 0x000fc60000004100 */
[----:B------:R-:W-:Y:S01]  /*5fe0*/  FFMA R31, R54, R54, R31 ;  /* 0x00000036361f7223 */ /* 0x000fe2000000001f */
[----:B------:R-:W-:Y:S01]  /*5ff0*/  HADD2.F32 R118, -RZ, R118.H1_H1 ;  /* 0x30000076ff767230 */ /* 0x000fe20000004100 */
[----:B------:R0:W-:Y:S02]  /*6000*/  @!P5 STG.E.128 [R52.64], R24 ;  /* 0x000000183400d986 */ /* 0x0001e4000c101d04 */
[----:B------:R-:W-:-:S04]  /*6010*/  FFMA R31, R58, R58, R31 ;  /* 0x0000003a3a1f7223 */ /* 0x000fc8000000001f */
        /* <DEDUP_REMOVED lines=69> */
[----:B------:R-:W-:-:S04]  /*6470*/  @!P0 FMUL R52, R52, 16777216 ;  /* 0x4b80000034348820 */ /* 0x000fc80000400000 */
[----:B------:R-:W0:Y:S01]  /*6480*/  MUFU.RCP R20, R52 ;  /* 0x0000003400147308 */ /* 0x000e220000001000 */
[----:B------:R-:W-:-:S04]  /*6490*/  @!P0 FMUL R27, R27, 16777216 ;  /* 0x4b8000001b1b8820 */ /* 0x000fc80000400000 */
[----:B0-----:R-:W-:-:S04]  /*64a0*/  FMUL R20, R20, R27 ;  /* 0x0000001b14147220 */ /* 0x001fc80000400000 */
[-C--:B------:R-:W-:Y:S01]  /*64b0*/  FMUL R27, R25, R20.reuse ;  /* 0x00000014191b7220 */ /* 0x080fe20000400000 */
[----:B------:R-:W-:-:S05]  /*64c0*/  FMUL R22, R123, R20 ;  /* 0x000000147b167220 */ /* 0x000fca0000400000 */
[----:B------:R-:W-:Y:S01]  /*64d0*/  F2FP.PACK_AB R27, R22, R27 ;  /* 0x0000001b161b723e */ /* 0x000fe200000000ff */
[--C-:B------:R-:W-:Y:S01]  /*64e0*/  HADD2.F32 R22, -RZ, R124.reuse.H1_H1 ;  /* 0x3000007cff167230 */ /* 0x100fe20000004100 */
[----:B------:R-:W-:Y:S01]  /*64f0*/  FMUL R24, R35, R20 ;  /* 0x0000001423187220 */ /* 0x000fe20000400000 */
[----:B------:R-:W-:-:S03]  /*6500*/  HADD2.F32 R124, -RZ, R124.H0_H0 ;  /* 0x2000007cff7c7230 */ /* 0x000fc60000004100 */
[----:B------:R-:W-:Y:S01]  /*6510*/  FMUL R35, R22, R22 ;  /* 0x0000001616237220 */ /* 0x000fe20000400000 */
[----:B------:R-:W-:-:S03]  /*6520*/  HADD2.F32 R52, -RZ, R125.H0_H0 ;  /* 0x2000007dff347230 */ /* 0x000fc60000004100 */
[----:B------:R-:W-:Y:S01]  /*6530*/  FFMA R35, R124, R124, R35 ;  /* 0x0000007c7c237223 */ /* 0x000fe20000000023 */
[----:B------:R-:W-:Y:S01]  /*6540*/  IADD3.X R29, R18, c[0x0][0x16c], RZ, P1, !PT ;  /* 0x00005b00121d7a10 */ /* 0x000fe20000ffe4ff */
[----:B------:R-:W-:Y:S01]  /*6550*/  HADD2.F32 R34, -RZ, R125.H1_H1 ;  /* 0x3000007dff227230 */ /* 0x000fe20000004100 */
[-C--:B------:R-:W-:Y:S01]  /*6560*/  FMUL R53, R53, R20.reuse ;  /* 0x0000001435357220 */ /* 0x080fe20000400000 */
[-C--:B------:R-:W-:Y:S01]  /*6570*/  FMUL R55, R55, R20.reuse ;  /* 0x0000001437377220 */ /* 0x080fe20000400000 */
        /* <DEDUP_REMOVED lines=40> */
[--C-:B------:R-:W-:Y:S01]  /*6800*/  HADD2.F32 R22, -RZ, R128.reuse.H1_H1 ;  /* 0x30000080ff167230 */ /* 0x100fe20000004100 */
[-C--:B------:R-:W-:Y:S01]  /*6810*/  FMUL R55, R26, R17.reuse ;  /* 0x000000111a377220 */ /* 0x080fe20000400000 */
[----:B------:R-:W-:Y:S01]  /*6820*/  FMUL R24, R24, R17 ;  /* 0x0000001118187220 */ /* 0x000fe20000400000 */
[----:B------:R-:W-:Y:S01]  /*6830*/  F2FP.PACK_AB R54, R25, R54 ;  /* 0x000000361936723e */ /* 0x000fe200000000ff */
[----:B------:R-:W-:Y:S01]  /*6840*/  HADD2.F32 R128, -RZ, R128.H0_H0 ;  /* 0x20000080ff807230 */ /* 0x000fe20000004100 */
[----:B------:R-:W-:Y:S02]  /*6850*/  FMUL R25, R22, R22 ;  /* 0x0000001616197220 */ /* 0x000fe40000400000 */
[----:B------:R-:W-:Y:S01]  /*6860*/  F2FP.PACK_AB R55, R24, R55 ;  /* 0x000000371837723e */ /* 0x000fe200000000ff */
[--C-:B------:R-:W-:Y:S01]  /*6870*/  HADD2.F32 R24, -RZ, R129.reuse.H0_H0 ;  /* 0x20000081ff187230 */ /* 0x100fe20000004100 */
[----:B------:R-:W-:Y:S01]  /*6880*/  FFMA R25, R128, R128, R25 ;  /* 0x0000008080197223 */ /* 0x000fe20000000019 */
[----:B------:R-:W-:Y:S01]  /*6890*/  HADD2.F32 R129, -RZ, R129.H1_H1 ;  /* 0x30000081ff817230 */ /* 0x000fe20000004100 */
[----:B------:R-:W-:-:S02]  /*68a0*/  FMUL R53, R52, R17 ;  /* 0x0000001134357220 */ /* 0x000fc40000400000 */
[----:B------:R-:W-:Y:S01]  /*68b0*/  FFMA R26, R24, R24, R25 ;  /* 0x00000018181a7223 */ /* 0x000fe20000000019 */
[-C--:B------:R-:W-:Y:S01]  /*68c0*/  FMUL R52, R124, R17.reuse ;  /* 0x000000117c347220 */ /* 0x080fe20000400000 */
[--C-:B------:R-:W-:Y:S01]  /*68d0*/  HADD2.F32 R25, -RZ, R130.reuse.H0_H0 ;  /* 0x20000082ff197230 */ /* 0x100fe20000004100 */
[----:B------:R-:W-:Y:S01]  /*68e0*/  FMUL R34, R34, R17 ;  /* 0x0000001122227220 */ /* 0x000fe20000400000 */
[----:B------:R-:W-:Y:S01]  /*68f0*/  FFMA R26, R129, R129, R26 ;  /* 0x00000081811a7223 */ /* 0x000fe2000000001a */
[----:B------:R-:W-:Y:S01]  /*6900*/  HADD2.F32 R130, -RZ, R130.H1_H1 ;  /* 0x30000082ff827230 */ /* 0x000fe20000004100 */
[----:B------:R-:W-:Y:S02]  /*6910*/  F2FP.PACK_AB R52, R27, R52 ;  /* 0x000000341b34723e */ /* 0x000fe400000000ff */
[----:B------:R-:W-:Y:S01]  /*6920*/  FFMA R27, R25, R25, R26 ;  /* 0x00000019191b7223 */ /* 0x000fe2000000001a */
[----:B------:R-:W-:Y:S01]  /*6930*/  F2FP.PACK_AB R53, R34, R53 ;  /* 0x000000352235723e */ /* 0x000fe200000000ff */
[----:B------:R-:W-:-:S02]  /*6940*/  HADD2.F32 R26, -RZ, R131.H0_H0 ;  /* 0x20000083ff1a7230 */ /* 0x000fc40000004100 */
[----:B------:R-:W-:Y:S01]  /*6950*/  FFMA R27, R130, R130, R27 ;  /* 0x00000082821b7223 */ /* 0x000fe2000000001b */
[----:B------:R-:W-:Y:S01]  /*6960*/  HADD2.F32 R131, -RZ, R131.H1_H1 ;  /* 0x30000083ff837230 */ /* 0x000fe20000004100 */
[----:B------:R0:W-:Y:S02]  /*6970*/  @!P2 STG.E.128 [R28.64], R52 ;  /* 0x000000341c00a986 */ /* 0x0001e4000c101d04 */
[----:B0-----:R-:W-:-:S04]  /*6980*/  FFMA R28, R26, R26, R27 ;  /* 0x0000001a1a1c7223 */ /* 0x001fc8000000001b */
[----:B------:R-:W-:-:S05]  /*6990*/  FFMA R28, R131, R131, R28 ;  /* 0x00000083831c7223 */ /* 0x000fca000000001c */
[----:B------:R-:W0:Y:S02]  /*69a0*/  SHFL.BFLY PT, R27, R28, 0x8, 0x1f ;  /* 0x0d001f001c1b7f89 */ /* 0x000e2400000e0000 */
[----:B0-----:R-:W-:-:S05]  /*69b0*/  FADD R27, R28, R27 ;  /* 0x0000001b1c1b7221 */ /* 0x001fca0000000000 */
[----:B------:R-:W0:Y:S02]  /*69c0*/  SHFL.BFLY PT, R30, R27, 0x4, 0x1f ;  /* 0x0c801f001b1e7f89 */ /* 0x000e2400000e0000 */
[----:B0-----:R-:W-:-:S05]  /*69d0*/  FADD R30, R27, R30 ;  /* 0x0000001e1b1e7221 */ /* 0x001fca0000000000 */
[----:B------:R-:W0:Y:S01]  /*69e0*/  SHFL.BFLY PT, R29, R30, 0x2, 0x1f ;  /* 0x0c401f001e1d7f89 */ /* 0x000e2200000e0000 */
[--C-:B------:R-:W-:Y:S02]  /*69f0*/  HADD2.F32 R27, -RZ, R132.reuse.H1_H1 ;  /* 0x30000084ff1b7230 */ /* 0x100fe40000004100 */
[----:B------:R-:W-:Y:S02]  /*6a00*/  HADD2.F32 R132, -RZ, R132.H0_H0 ;  /* 0x20000084ff847230 */ /* 0x000fe40000004100 */
[----:B------:R-:W-:Y:S01]  /*6a10*/  HADD2.F32 R28, -RZ, R133.H0_H0 ;  /* 0x20000085ff1c7230 */ /* 0x000fe20000004100 */
[----:B0-----:R-:W-:-:S05]  /*6a20*/  FADD R31, R30, R29 ;  /* 0x0000001d1e1f7221 */ /* 0x001fca0000000000 */
[----:B------:R-:W0:Y:S01]  /*6a30*/  SHFL.BFLY PT, R34, R31, 0x1, 0x1f ;  /* 0x0c201f001f227f89 */ /* 0x000e2200000e0000 */
[----:B------:R-:W-:Y:S01]  /*6a40*/  FMUL R29, R27, R27 ;  /* 0x0000001b1b1d7220 */ /* 0x000fe20000400000 */
[----:B------:R-:W-:-:S03]  /*6a50*/  HADD2.F32 R133, -RZ, R133.H1_H1 ;  /* 0x30000085ff857230 */ /* 0x000fc60000004100 */
[----:B------:R-:W-:-:S04]  /*6a60*/  FFMA R29, R132, R132, R29 ;  /* 0x00000084841d7223 */ /* 0x000fc8000000001d */
[----:B------:R-:W-:Y:S01]  /*6a70*/  FFMA R30, R28, R28, R29 ;  /* 0x0000001c1c1e7223 */ /* 0x000fe2000000001d */
[----:B------:R-:W-:-:S03]  /*6a80*/  HADD2.F32 R29, -RZ, R134.H0_H0 ;  /* 0x20000086ff1d7230 */ /* 0x000fc60000004100 */
[----:B------:R-:W-:Y:S01]  /*6a90*/  FFMA R30, R133, R133, R30 ;  /* 0x00000085851e7223 */ /* 0x000fe2000000001e */
[----:B------:R-:W-:Y:S01]  /*6aa0*/  HADD2.F32 R134, -RZ, R134.H1_H1 ;  /* 0x30000086ff867230 */ /* 0x000fe20000004100 */
[----:B0-----:R-:W-:Y:S02]  /*6ab0*/  FADD R34, R31, R34 ;  /* 0x000000221f227221 */ /* 0x001fe40000000000 */
[----:B------:R-:W-:Y:S01]  /*6ac0*/  FFMA R31, R29, R29, R30 ;  /* 0x0000001d1d1f7223 */ /* 0x000fe2000000001e */
[--C-:B------:R-:W-:Y:S01]  /*6ad0*/  HADD2.F32 R30, -RZ, R135.reuse.H0_H0 ;  /* 0x20000087ff1e7230 */ /* 0x100fe20000004100 */
[----:B------:R-:W-:Y:S02]  /*6ae0*/  FADD R34, R34, c[0x0][0x178] ;  /* 0x00005e0022227621 */ /* 0x000fe40000000000 */
[----:B------:R-:W-:Y:S01]  /*6af0*/  FFMA R31, R134, R134, R31 ;  /* 0x00000086861f7223 */ /* 0x000fe2000000001f */
[----:B------:R-:W-:Y:S01]  /*6b00*/  HADD2.F32 R135, -RZ, R135.H1_H1 ;  /* 0x30000087ff877230 */ /* 0x000fe20000004100 */
[----:B------:R0:W1:Y:S02]  /*6b10*/  MUFU.SQRT R75, R34 ;  /* 0x00000022004b7308 */ /* 0x0000640000002000 */
[----:B0-----:R-:W-:-:S04]  /*6b20*/  FFMA R34, R30, R30, R31 ;  /* 0x0000001e1e227223 */ /* 0x001fc8000000001f */
        /* <DEDUP_REMOVED lines=8> */
[--C-:B------:R-:W-:Y:S02]  /*6bb0*/  HADD2.F32 R31, -RZ, R136.reuse.H1_H1 ;  /* 0x30000088ff1f7230 */ /* 0x100fe40000004100 */
[----:B------:R-:W-:Y:S02]  /*6bc0*/  HADD2.F32 R136, -RZ, R136.H0_H0 ;  /* 0x20000088ff887230 */ /* 0x000fe40000004100 */
[--C-:B------:R-:W-:Y:S02]  /*6bd0*/  HADD2.F32 R34, -RZ, R137.reuse.H0_H0 ;  /* 0x20000089ff227230 */ /* 0x100fe40000004100 */
[----:B------:R-:W-:Y:S01]  /*6be0*/  HADD2.F32 R137, -RZ, R137.H1_H1 ;  /* 0x30000089ff897230 */ /* 0x000fe20000004100 */
[----:B0-----:R-:W-:-:S04]  /*6bf0*/  FADD R35, R54, R35 ;  /* 0x0000002336237221 */ /* 0x001fc80000000000 */
[----:B------:R-:W-:Y:S01]  /*6c00*/  FADD R55, R35, c[0x0][0x178] ;  /* 0x00005e0023377621 */ /* 0x000fe20000000000 */
[----:B------:R-:W-:-:S04]  /*6c10*/  FMUL R35, R31, R31 ;  /* 0x0000001f1f237220 */ /* 0x000fc80000400000 */
[----:B------:R-:W-:-:S04]  /*6c20*/  FFMA R35, R136, R136, R35 ;  /* 0x0000008888237223 */ /* 0x000fc80000000023 */
[----:B------:R-:W-:Y:S01]  /*6c30*/  FFMA R52, R34, R34, R35 ;  /* 0x0000002222347223 */ /* 0x000fe20000000023 */
[----:B------:R-:W-:-:S03]  /*6c40*/  HADD2.F32 R35, -RZ, R138.H0_H0 ;  /* 0x2000008aff237230 */ /* 0x000fc60000004100 */
[----:B------:R-:W-:Y:S01]  /*6c50*/  FFMA R52, R137, R137, R52 ;  /* 0x0000008989347223 */ /* 0x000fe20000000034 */
[----:B------:R0:W2:Y:S01]  /*6c60*/  MUFU.SQRT R76, R55 ;  /* 0x00000037004c7308 */ /* 0x0000a20000002000 */
[----:B------:R-:W-:Y:S02]  /*6c70*/  HADD2.F32 R138, -RZ, R138.H1_H1 ;  /* 0x3000008aff8a7230 */ /* 0x000fe40000004100 */
[----:B0-----:R-:W-:Y:S01]  /*6c80*/  FFMA R55, R35, R35, R52 ;  /* 0x0000002323377223 */ /* 0x001fe20000000034 */
[----:B------:R-:W-:-:S03]  /*6c90*/  HADD2.F32 R52, -RZ, R139.H0_H0 ;  /* 0x2000008bff347230 */ /* 0x000fc60000004100 */
[----:B------:R-:W-:Y:S01]  /*6ca0*/  FFMA R55, R138, R138, R55 ;  /* 0x0000008a8a377223 */ /* 0x000fe20000000037 */
        /* <DEDUP_REMOVED lines=21> */
[----:B------:R0:W4:Y:S01]  /*6e00*/  MUFU.SQRT R77, R59 ;  /* 0x0000003b004d7308 */ /* 0x0001220000002000 */
        /* <DEDUP_REMOVED lines=25> */
[----:B------:R0:W5:Y:S01]  /*6fa0*/  MUFU.SQRT R78, R63 ;  /* 0x0000003f004e7308 */ /* 0x0001620000002000 */
        /* <DEDUP_REMOVED lines=25> */
[----:B------:R0:W1:Y:S01]  /*7140*/  MUFU.SQRT R79, R67 ;  /* 0x00000043004f7308 */ /* 0x0000620000002000 */
        /* <DEDUP_REMOVED lines=14> */
[--C-:B---3--:R-:W-:Y:S02]  /*7230*/  HADD2.F32 R66, -RZ, R152.reuse.H1_H1 ;  /* 0x30000098ff427230 */ /* 0x108fe40000004100 */
        /* <DEDUP_REMOVED lines=10> */
[----:B------:R0:W3:Y:S01]  /*72e0*/  MUFU.SQRT R80, R71 ;  /* 0x0000004700507308 */ /* 0x0000e20000002000 */
        /* <DEDUP_REMOVED lines=9> */
[----:B------:R-:W0:Y:S01]  /*7380*/  SHFL.BFLY PT, R72, R71, 0x4, 0x1f ;  /* 0x0c801f0047487f89 */ /* 0x000e2200000e0000 */
[----:B-1----:R-:W-:Y:S01]  /*7390*/  FSETP.GT.AND P0, PT, R75, 8.50705917302346158658e+37, PT ;  /* 0x7e8000004b00780b */ /* 0x002fe20003f04000 */
[----:B0-----:R-:W-:-:S05]  /*73a0*/  FADD R72, R71, R72 ;  /* 0x0000004847487221 */ /* 0x001fca0000000000 */
[----:B------:R-:W0:Y:S01]  /*73b0*/  SHFL.BFLY PT, R73, R72, 0x2, 0x1f ;  /* 0x0c401f0048497f89 */ /* 0x000e2200000e0000 */
[----:B------:R-:W-:-:S06]  /*73c0*/  FSETP.GEU.AND P5, PT, R75, 1.175494350822287508e-38, PT ;  /* 0x008000004b00780b */ /* 0x000fcc0003fae000 */
[----:B------:R-:W-:Y:S01]  /*73d0*/  @P0 FMUL R75, R75, 0.25 ;  /* 0x3e8000004b4b0820 */ /* 0x000fe20000400000 */
[----:B------:R-:W-:Y:S02]  /*73e0*/  FSEL R53, R13, 1, P0 ;  /* 0x3f8000000d357808 */ /* 0x000fe40000000000 */
[----:B--2---:R-:W-:Y:S01]  /*73f0*/  FSETP.GT.AND P0, PT, R76, 8.50705917302346158658e+37, PT ;  /* 0x7e8000004c00780b */ /* 0x004fe20003f04000 */
[----:B0-----:R-:W-:-:S05]  /*7400*/  FADD R73, R72, R73 ;  /* 0x0000004948497221 */ /* 0x001fca0000000000 */
[----:B------:R-:W0:Y:S01]  /*7410*/  SHFL.BFLY PT, R74, R73, 0x1, 0x1f ;  /* 0x0c201f00494a7f89 */ /* 0x000e2200000e0000 */
[----:B------:R-:W-:-:S06]  /*7420*/  FSETP.GEU.AND P4, PT, R76, 1.175494350822287508e-38, PT ;  /* 0x008000004c00780b */ /* 0x000fcc0003f8e000 */
[----:B------:R-:W-:Y:S01]  /*7430*/  @P0 FMUL R76, R76, 0.25 ;  /* 0x3e8000004c4c0820 */ /* 0x000fe20000400000 */
[----:B------:R-:W-:Y:S02]  /*7440*/  FSEL R83, R13, 1, P0 ;  /* 0x3f8000000d537808 */ /* 0x000fe40000000000 */
[C---:B----4-:R-:W-:Y:S02]  /*7450*/  FSETP.GT.AND P0, PT, R77.reuse, 8.50705917302346158658e+37, PT ;  /* 0x7e8000004d00780b */ /* 0x050fe40003f04000 */
[----:B------:R-:W-:Y:S02]  /*7460*/  FSETP.GEU.AND P3, PT, R77, 1.175494350822287508e-38, PT ;  /* 0x008000004d00780b */ /* 0x000fe40003f6e000 */
[----:B------:R-:W-:-:S09]  /*7470*/  FSEL R82, R13, 1, P0 ;  /* 0x3f8000000d527808 */ /* 0x000fd20000000000 */
[----:B------:R-:W-:Y:S01]  /*7480*/  @P0 FMUL R77, R77, 0.25 ;  /* 0x3e8000004d4d0820 */ /* 0x000fe20000400000 */
[----:B0-----:R-:W-:Y:S01]  /*7490*/  FADD R74, R73, R74 ;  /* 0x0000004a494a7221 */ /* 0x001fe20000000000 */
[----:B-----5:R-:W-:-:S03]  /*74a0*/  FSETP.GT.AND P0, PT, R78, 8.50705917302346158658e+37, PT ;  /* 0x7e8000004e00780b */ /* 0x020fc60003f04000 */
[----:B------:R-:W-:-:S04]  /*74b0*/  FADD R74, R74, c[0x0][0x178] ;  /* 0x00005e004a4a7621 */ /* 0x000fc80000000000 */
[----:B------:R-:W0:Y:S01]  /*74c0*/  MUFU.SQRT R81, R74 ;  /* 0x0000004a00517308 */ /* 0x000e220000002000 */
[----:B------:R-:W-:Y:S02]  /*74d0*/  FSETP.GEU.AND P2, PT, R78, 1.175494350822287508e-38, PT ;  /* 0x008000004e00780b */ /* 0x000fe40003f4e000 */
[----:B------:R-:W-:-:S03]  /*74e0*/  FSEL R85, R13, 1, P0 ;  /* 0x3f8000000d557808 */ /* 0x000fc60000000000 */
[----:B------:R-:W-:Y:S01]  /*74f0*/  @P0 FMUL R78, R78, 0.25 ;  /* 0x3e8000004e4e0820 */ /* 0x000fe20000400000 */
[----:B------:R-:W-:Y:S02]  /*7500*/  FSETP.GT.AND P0, PT, R79, 8.50705917302346158658e+37, PT ;  /* 0x7e8000004f00780b */ /* 0x000fe40003f04000 */
[----:B---3--:R-:W-:Y:S02]  /*7510*/  FSETP.GT.AND P6, PT, R80, 8.50705917302346158658e+37, PT ;  /* 0x7e8000005000780b */ /* 0x008fe40003fc4000 */
[----:B------:R-:W-:Y:S02]  /*7520*/  P2R R88, PR, RZ, 0x20 ;  /* 0x00000020ff587803 */ /* 0x000fe40000000000 */
[----:B0-----:R-:W-:Y:S02]  /*7530*/  FSETP.GT.AND P5, PT, R81, 8.50705917302346158658e+37, PT ;  /* 0x7e8000005100780b */ /* 0x001fe40003fa4000 */
[----:B------:R-:W-:-:S05]  /*7540*/  FSETP.GEU.AND P1, PT, R79, 1.175494350822287508e-38, PT ;  /* 0x008000004f00780b */ /* 0x000fca0003f2e000 */
[----:B------:R-:W-:Y:S01]  /*7550*/  @P0 FMUL R79, R79, 0.25 ;  /* 0x3e8000004f4f0820 */ /* 0x000fe20000400000 */
[C---:B------:R-:W-:Y:S02]  /*7560*/  FSEL R84, R13.reuse, 1, P0 ;  /* 0x3f8000000d547808 */ /* 0x040fe40000000000 */
[C---:B------:R-:W-:Y:S01]  /*7570*/  FSETP.GEU.AND P0, PT, R80.reuse, 1.175494350822287508e-38, PT ;  /* 0x008000005000780b */ /* 0x040fe20003f0e000 */
[----:B------:R-:W-:Y:S01]  /*7580*/  @P6 FMUL R80, R80, 0.25 ;  /* 0x3e80000050506820 */ /* 0x000fe20000400000 */
[----:B------:R-:W-:Y:S02]  /*7590*/  FSEL R87, R13, 1, P6 ;  /* 0x3f8000000d577808 */ /* 0x000fe40003000000 */
[C---:B------:R-:W-:Y:S01]  /*75a0*/  FSETP.GEU.AND P6, PT, R81.reuse, 1.175494350822287508e-38, PT ;  /* 0x008000005100780b */ /* 0x040fe20003fce000 */
[----:B------:R-:W-:Y:S01]  /*75b0*/  @P5 FMUL R81, R81, 0.25 ;  /* 0x3e80000051515820 */ /* 0x000fe20000400000 */
[----:B------:R-:W-:Y:S02]  /*75c0*/  FSEL R86, R13, 1, P5 ;  /* 0x3f8000000d567808 */ /* 0x000fe40002800000 */
[----:B------:R-:W-:Y:S01]  /*75d0*/  ISETP.NE.AND P5, PT, R88, RZ, PT ;  /* 0x000000ff5800720c */ /* 0x000fe20003fa5270 */
[----:B------:R-:W0:Y:S01]  /*75e0*/  S2R R13, SR_TID.X ;  /* 0x00000000000d7919 */ /* 0x000e220000002100 */
[----:B------:R-:W-:Y:S01]  /*75f0*/  @!P4 FMUL R76, R76, 16777216 ;  /* 0x4b8000004c4cc820 */ /* 0x000fe20000400000 */
[----:B------:R-:W-:Y:S01]  /*7600*/  @!P2 FMUL R78, R78, 16777216 ;  /* 0x4b8000004e4ea820 */ /* 0x000fe20000400000 */
[----:B------:R-:W-:-:S09]  /*7610*/  @!P3 FMUL R77, R77, 16777216 ;  /* 0x4b8000004d4db820 */ /* 0x000fd20000400000 */
[----:B------:R-:W-:Y:S01]  /*7620*/  @!P5 FMUL R75, R75, 16777216 ;  /* 0x4b8000004b4bd820 */ /* 0x000fe20000400000 */
[----:B------:R-:W-:Y:S08]  /*7630*/  MUFU.RCP R76, R76 ;  /* 0x0000004c004c7308 */ /* 0x000ff00000001000 */
[----:B------:R-:W1:Y:S01]  /*7640*/  MUFU.RCP R70, R75 ;  /* 0x0000004b00467308 */ /* 0x000e620000001000 */
[----:B------:R-:W-:Y:S01]  /*7650*/  @!P5 FMUL R53, R53, 16777216 ;  /* 0x4b8000003535d820 */ /* 0x000fe20000400000 */
[----:B0-----:R-:W-:-:S06]  /*7660*/  SHF.R.U32.HI R13, RZ, 0x4, R13 ;  /* 0x00000004ff0d7819 */ /* 0x001fcc000001160d */
[----:B------:R-:W0:Y:S01]  /*7670*/  MUFU.RCP R78, R78 ;  /* 0x0000004e004e7308 */ /* 0x000e220000001000 */
[----:B------:R-:W-:Y:S01]  /*7680*/  @!P4 FMUL R83, R83, 16777216 ;  /* 0x4b8000005353c820 */ /* 0x000fe20000400000 */
[----:B------:R-:W-:-:S06]  /*7690*/  SGXT.U32 R72, R13, 0x2 ;  /* 0x000000020d48781a */ /* 0x000fcc0000000000 */
[----:B------:R-:W2:Y:S01]  /*76a0*/  MUFU.RCP R77, R77 ;  /* 0x0000004d004d7308 */ /* 0x000ea20000001000 */
[----:B-1----:R-:W-:Y:S01]  /*76b0*/  FMUL R53, R70, R53 ;  /* 0x0000003546357220 */ /* 0x002fe20000400000 */
[----:B------:R-:W-:Y:S01]  /*76c0*/  FMUL R76, R76, R83 ;  /* 0x000000534c4c7220 */ /* 0x000fe20000400000 */
[----:B------:R-:W-:Y:S01]  /*76d0*/  @!P2 FMUL R85, R85, 16777216 ;  /* 0x4b8000005555a820 */ /* 0x000fe20000400000 */
[----:B------:R1:W-:Y:S01]  /*76e0*/  STS [R72.X4+0x150], R23 ;  /* 0x0001501748007388 */ /* 0x0003e20000004800 */
[-C--:B------:R-:W-:Y:S01]  /*76f0*/  FMUL R13, R22, R53.reuse ;  /* 0x00000035160d7220 */ /* 0x080fe20000400000 */
[----:B------:R-:W-:Y:S01]  /*7700*/  @!P3 FMUL R82, R82, 16777216 ;  /* 0x4b8000005252b820 */ /* 0x000fe20000400000 */
[-C--:B------:R-:W-:Y:S01]  /*7710*/  FMUL R22, R25, R53.reuse ;  /* 0x0000003519167220 */ /* 0x080fe20000400000 */
[----:B------:R-:W-:Y:S01]  /*7720*/  @!P1 FMUL R79, R79, 16777216 ;  /* 0x4b8000004f4f9820 */ /* 0x000fe20000400000 */
[-C--:B------:R-:W-:Y:S01]  /*7730*/  FMUL R26, R26, R53.reuse ;  /* 0x000000351a1a7220 */ /* 0x080fe20000400000 */
[-C--:B------:R-:W-:Y:S01]  /*7740*/  FMUL R131, R131, R53.reuse ;  /* 0x0000003583837220 */ /* 0x080fe20000400000 */
[----:B------:R-:W-:Y:S01]  /*7750*/  @!P0 FMUL R80, R80, 16777216 ;  /* 0x4b80000050508820 */ /* 0x000fe20000400000 */
[-C--:B------:R-:W-:Y:S01]  /*7760*/  FMUL R29, R29, R76.reuse ;  /* 0x0000004c1d1d7220 */ /* 0x080fe20000400000 */
[----:B-1----:R-:W-:Y:S01]  /*7770*/  FMUL R23, R130, R53 ;  /* 0x0000003582177220 */ /* 0x002fe20000400000 */
[-C--:B------:R-:W-:Y:S01]  /*7780*/  FMUL R134, R134, R76.reuse ;  /* 0x0000004c86867220 */ /* 0x080fe20000400000 */
[----:B------:R-:W-:Y:S01]  /*7790*/  ISETP.NE.AND P4, PT, R169, RZ, PT ;  /* 0x000000ffa900720c */ /* 0x000fe20003f85270 */
[----:B------:R-:W-:Y:S01]  /*77a0*/  @!P0 FMUL R87, R87, 16777216 ;  /* 0x4b80000057578820 */ /* 0x000fe20000400000 */
[----:B------:R-:W-:Y:S01]  /*77b0*/  @!P6 FMUL R81, R81, 16777216 ;  /* 0x4b8000005151e820 */ /* 0x000fe20000400000 */
[----:B------:R-:W-:Y:S01]  /*77c0*/  FMUL R25, R28, R76 ;  /* 0x0000004c1c197220 */ /* 0x000fe20000400000 */
[----:B0-----:R-:W-:Y:S01]  /*77d0*/  FMUL R78, R78, R85 ;  /* 0x000000554e4e7220 */ /* 0x001fe20000400000 */
[----:B------:R-:W-:Y:S01]  /*77e0*/  ISETP.NE.AND P5, PT, R170, RZ, PT ;  /* 0x000000ffaa00720c */ /* 0x000fe20003fa5270 */
[----:B------:R-:W-:Y:S01]  /*77f0*/  @!P6 FMUL R86, R86, 16777216 ;  /* 0x4b8000005656e820 */ /* 0x000fe20000400000 */
[----:B--2---:R-:W-:Y:S01]  /*7800*/  FMUL R77, R77, R82 ;  /* 0x000000524d4d7220 */ /* 0x004fe20000400000 */
[----:B------:R-:W-:Y:S01]  /*7810*/  IADD3 R28, P0, R15, c[0x0][0x168], RZ ;  /* 0x00005a000f1c7a10 */ /* 0x000fe20007f1e0ff */
[-C--:B------:R-:W-:Y:S01]  /*7820*/  FMUL R24, R24, R53.reuse ;  /* 0x0000003518187220 */ /* 0x080fe20000400000 */
[-C--:B------:R-:W-:Y:S01]  /*7830*/  FMUL R129, R129, R53.reuse ;  /* 0x0000003581817220 */ /* 0x080fe20000400000 */
[----:B------:R-:W-:Y:S01]  /*7840*/  F2FP.PACK_AB R22, R23, R22 ;  /* 0x000000161716723e */ /* 0x000fe200000000ff */
[----:B------:R0:W-:Y:S01]  /*7850*/  STS [R72.X4+0x130], R32 ;  /* 0x0001302048007388 */ /* 0x0001e20000004800 */
[----:B------:R-:W-:Y:S01]  /*7860*/  ISETP.NE.AND P6, PT, R171, RZ, PT ;  /* 0x000000ffab00720c */ /* 0x000fe20003fc5270 */
[----:B------:R-:W-:Y:S01]  /*7870*/  FMUL R128, R128, R53 ;  /* 0x0000003580807220 */ /* 0x000fe20000400000 */
[-C--:B------:R-:W-:Y:S01]  /*7880*/  FMUL R132, R132, R76.reuse ;  /* 0x0000004c84847220 */ /* 0x080fe20000400000 */
[----:B------:R1:W-:Y:S01]  /*7890*/  STS [R72.X4+0x180], R17 ;  /* 0x0001801148007388 */ /* 0x0003e20000004800 */
[----:B------:R-:W-:Y:S01]  /*78a0*/  FMUL R27, R27, R76 ;  /* 0x0000004c1b1b7220 */ /* 0x000fe20000400000 */
[----:B------:R-:W-:Y:S01]  /*78b0*/  F2FP.PACK_AB R23, R131, R26 ;  /* 0x0000001a8317723e */ /* 0x000fe200000000ff */
[----:B------:R-:W2:Y:S01]  /*78c0*/  MUFU.RCP R79, R79 ;  /* 0x0000004f004f7308 */ /* 0x000ea20000001000 */
[----:B------:R-:W-:Y:S01]  /*78d0*/  ISETP.NE.AND P2, PT, R172, RZ, PT ;  /* 0x000000ffac00720c */ /* 0x000fe20003f45270 */
[-C--:B------:R-:W-:Y:S01]  /*78e0*/  FMUL R30, R30, R76.reuse ;  /* 0x0000004c1e1e7220 */ /* 0x080fe20000400000 */
[-C--:B0-----:R-:W-:Y:S01]  /*78f0*/  FMUL R32, R133, R76.reuse ;  /* 0x0000004c85207220 */ /* 0x081fe20000400000 */
[----:B------:R-:W-:Y:S01]  /*7900*/  FMUL R135, R135, R76 ;  /* 0x0000004c87877220 */ /* 0x000fe20000400000 */
[-C--:B------:R-:W-:Y:S01]  /*7910*/  FMUL R140, R140, R78.reuse ;  /* 0x0000004e8c8c7220 */ /* 0x080fe20000400000 */
[----:B------:R-:W-:Y:S01]  /*7920*/  F2FP.PACK_AB R26, R134, R29 ;  /* 0x0000001d861a723e */ /* 0x000fe200000000ff */
[-C--:B-1----:R-:W-:Y:S01]  /*7930*/  FMUL R17, R54, R78.reuse ;  /* 0x0000004e36117220 */ /* 0x082fe20000400000 */
[----:B------:R-:W-:Y:S01]  /*7940*/  @!P1 FMUL R84, R84, 16777216 ;  /* 0x4b80000054549820 */ /* 0x000fe20000400000 */
[----:B------:R-:W-:Y:S01]  /*7950*/  STS [R72.X4+0x50], R38 ;  /* 0x0000502648007388 */ /* 0x000fe20000004800 */
[----:B------:R-:W0:Y:S01]  /*7960*/  MUFU.RCP R80, R80 ;  /* 0x0000005000507308 */ /* 0x000e220000001000 */
[-C--:B------:R-:W-:Y:S01]  /*7970*/  FMUL R136, R136, R77.reuse ;  /* 0x0000004d88887220 */ /* 0x080fe20000400000 */
[-C--:B------:R-:W-:Y:S01]  /*7980*/  FMUL R31, R31, R77.reuse ;  /* 0x0000004d1f1f7220 */ /* 0x080fe20000400000 */
[----:B------:R1:W-:Y:S01]  /*7990*/  STS [R72.X4+0xa0], R36 ;  /* 0x0000a02448007388 */ /* 0x0003e20000004800 */
[-C--:B------:R-:W-:Y:S01]  /*79a0*/  FMUL R34, R34, R77.reuse ;  /* 0x0000004d22227220 */ /* 0x080fe20000400000 */
[-C--:B------:R-:W-:Y:S01]  /*79b0*/  FMUL R137, R137, R77.reuse ;  /* 0x0000004d89897220 */ /* 0x080fe20000400000 */
[-C--:B------:R-:W-:Y:S01]  /*79c0*/  FMUL R35, R35, R77.reuse ;  /* 0x0000004d23237220 */ /* 0x080fe20000400000 */
[----:B------:R3:W-:Y:S01]  /*79d0*/  STS [R72.X4+0x140], R33 ;  /* 0x0001402148007388 */ /* 0x0007e20000004800 */
[-C--:B------:R-:W-:Y:S01]  /*79e0*/  FMUL R138, R138, R77.reuse ;  /* 0x0000004d8a8a7220 */ /* 0x080fe20000400000 */
[-C--:B------:R-:W-:Y:S01]  /*79f0*/  FMUL R52, R52, R77.reuse ;  /* 0x0000004d34347220 */ /* 0x080fe20000400000 */
[----:B------:R-:W-:Y:S01]  /*7a00*/  FMUL R139, R139, R77 ;  /* 0x0000004d8b8b7220 */ /* 0x000fe20000400000 */
[----:B------:R-:W-:Y:S01]  /*7a10*/  IADD3.X R29, R16, c[0x0][0x16c], RZ, P0, !PT ;  /* 0x00005b00101d7a10 */ /* 0x000fe200007fe4ff */
[----:B------:R4:W-:Y:S01]  /*7a20*/  STS [R72.X4+0x160], R21 ;  /* 0x0001601548007388 */ /* 0x0009e20000004800 */
[----:B------:R-:W5:Y:S01]  /*7a30*/  MUFU.RCP R81, R81 ;  /* 0x0000005100517308 */ /* 0x000f620000001000 */
[-C--:B------:R-:W-:Y:S01]  /*7a40*/  FMUL R55, R55, R78.reuse ;  /* 0x0000004e37377220 */ /* 0x080fe20000400000 */
[-C--:B-1----:R-:W-:Y:S01]  /*7a50*/  FMUL R36, R141, R78.reuse ;  /* 0x0000004e8d247220 */ /* 0x082fe20000400000 */
[-C--:B------:R-:W-:Y:S01]  /*7a60*/  FMUL R56, R56, R78.reuse ;  /* 0x0000004e38387220 */ /* 0x080fe20000400000 */
[-C--:B---3--:R-:W-:Y:S01]  /*7a70*/  FMUL R33, R142, R78.reuse ;  /* 0x0000004e8e217220 */ /* 0x088fe20000400000 */
[-C--:B------:R-:W-:Y:S01]  /*7a80*/  FMUL R57, R57, R78.reuse ;  /* 0x0000004e39397220 */ /* 0x080fe20000400000 */
[----:B------:R-:W-:Y:S01]  /*7a90*/  FMUL R38, R143, R78 ;  /* 0x0000004e8f267220 */ /* 0x000fe20000400000 */
[----:B------:R-:W-:Y:S01]  /*7aa0*/  IADD3 R16, P1, R11, c[0x0][0x168], RZ ;  /* 0x00005a000b107a10 */ /* 0x000fe20007f3e0ff */
[----:B------:R1:W-:Y:S01]  /*7ab0*/  STS [R72.X4+0x170], R20 ;  /* 0x0001701448007388 */ /* 0x0003e20000004800 */
[----:B----4-:R-:W-:-:S02]  /*7ac0*/  F2FP.PACK_AB R21, R129, R24 ;  /* 0x000000188115723e */ /* 0x010fc400000000ff */
[----:B------:R-:W-:Y:S02]  /*7ad0*/  IADD3 R8, P0, R8, c[0x0][0x168], RZ ;  /* 0x00005a0008087a10 */ /* 0x000fe40007f1e0ff */
[----:B------:R-:W-:Y:S02]  /*7ae0*/  F2FP.PACK_AB R24, R27, R132 ;  /* 0x000000841b18723e */ /* 0x000fe400000000ff */
[----:B------:R-:W-:Y:S02]  /*7af0*/  F2FP.PACK_AB R25, R32, R25 ;  /* 0x000000192019723e */ /* 0x000fe400000000ff */
[----:B------:R-:W-:Y:S02]  /*7b00*/  F2FP.PACK_AB R27, R135, R30 ;  /* 0x0000001e871b723e */ /* 0x000fe400000000ff */
[----:B-1----:R-:W-:Y:S02]  /*7b10*/  F2FP.PACK_AB R20, R13, R128 ;  /* 0x000000800d14723e */ /* 0x002fe400000000ff */
[----:B------:R-:W-:-:S02]  /*7b20*/  F2FP.PACK_AB R140, R17, R140 ;  /* 0x0000008c118c723e */ /* 0x000fc400000000ff */
[----:B------:R-:W-:Y:S02]  /*7b30*/  SHF.L.U32 R7, R7, 0x1, RZ ;  /* 0x0000000107077819 */ /* 0x000fe400000006ff */
[----:B------:R-:W-:Y:S02]  /*7b40*/  F2FP.PACK_AB R136, R31, R136 ;  /* 0x000000881f88723e */ /* 0x000fe400000000ff */
[----:B------:R-:W-:Y:S02]  /*7b50*/  F2FP.PACK_AB R137, R137, R34 ;  /* 0x000000228989723e */ /* 0x000fe400000000ff */
[----:B------:R-:W-:Y:S02]  /*7b60*/  F2FP.PACK_AB R138, R138, R35 ;  /* 0x000000238a8a723e */ /* 0x000fe400000000ff */
[----:B------:R-:W-:Y:S02]  /*7b70*/  F2FP.PACK_AB R139, R139, R52 ;  /* 0x000000348b8b723e */ /* 0x000fe400000000ff */
[----:B------:R-:W-:-:S02]  /*7b80*/  IADD3.X R17, R12, c[0x0][0x16c], RZ, P1, !PT ;  /* 0x00005b000c117a10 */ /* 0x000fc40000ffe4ff */
[----:B------:R-:W-:Y:S02]  /*7b90*/  F2FP.PACK_AB R141, R36, R55 ;  /* 0x00000037248d723e */ /* 0x000fe400000000ff */
[----:B------:R-:W-:Y:S02]  /*7ba0*/  F2FP.PACK_AB R142, R33, R56 ;  /* 0x00000038218e723e */ /* 0x000fe400000000ff */
[----:B------:R-:W-:Y:S02]  /*7bb0*/  F2FP.PACK_AB R143, R38, R57 ;  /* 0x00000039268f723e */ /* 0x000fe400000000ff */
[----:B------:R-:W-:Y:S02]  /*7bc0*/  IADD3 R14, P1, R14, c[0x0][0x168], RZ ;  /* 0x00005a000e0e7a10 */ /* 0x000fe40007f3e0ff */
[----:B------:R-:W-:Y:S01]  /*7bd0*/  IADD3.X R9, R9, c[0x0][0x16c], RZ, P0, !PT ;  /* 0x00005b0009097a10 */ /* 0x000fe200007fe4ff */
[----:B------:R-:W-:Y:S01]  /*7be0*/  @!P4 STG.E.128 [R18.64], R20 ;  /* 0x000000141200c986 */ /* 0x000fe2000c101d04 */
[----:B------:R-:W-:-:S02]  /*7bf0*/  LOP3.LUT R7, R7, 0x7e, RZ, 0xc0, !PT ;  /* 0x0000007e07077812 */ /* 0x000fc400078ec0ff */
[----:B------:R-:W-:Y:S01]  /*7c00*/  IADD3.X R15, R10, c[0x0][0x16c], RZ, P1, !PT ;  /* 0x00005b000a0f7a10 */ /* 0x000fe20000ffe4ff */
[----:B------:R-:W-:Y:S01]  /*7c10*/  @!P5 STG.E.128 [R28.64], R24 ;  /* 0x000000181c00d986 */ /* 0x000fe2000c101d04 */
[----:B------:R-:W-:-:S03]  /*7c20*/  IADD3 R10, P0, R3, c[0x0][0x168], RZ ;  /* 0x00005a00030a7a10 */ /* 0x000fc60007f1e0ff */
[----:B------:R-:W-:Y:S04]  /*7c30*/  @!P6 STG.E.128 [R16.64], R136 ;  /* 0x000000881000e986 */ /* 0x000fe8000c101d04 */
[----:B------:R1:W-:Y:S01]  /*7c40*/  @!P2 STG.E.128 [R8.64], R140 ;  /* 0x0000008c0800a986 */ /* 0x0003e2000c101d04 */
[----:B--2---:R-:W-:Y:S01]  /*7c50*/  FMUL R79, R79, R84 ;  /* 0x000000544f4f7220 */ /* 0x004fe20000400000 */
[----:B------:R-:W-:Y:S01]  /*7c60*/  IADD3.X R11, R6, c[0x0][0x16c], RZ, P0, !PT ;  /* 0x00005b00060b7a10 */ /* 0x000fe200007fe4ff */
[----:B0-----:R-:W-:Y:S01]  /*7c70*/  FMUL R80, R80, R87 ;  /* 0x0000005750507220 */ /* 0x001fe20000400000 */
[----:B------:R-:W-:Y:S01]  /*7c80*/  ISETP.NE.AND P3, PT, R173, RZ, PT ;  /* 0x000000ffad00720c */ /* 0x000fe20003f65270 */
[----:B-----5:R-:W-:Y:S01]  /*7c90*/  FMUL R81, R81, R86 ;  /* 0x0000005651517220 */ /* 0x020fe20000400000 */
[----:B------:R-:W-:Y:S01]  /*7ca0*/  ISETP.NE.AND P4, PT, R174, RZ, PT ;  /* 0x000000ffae00720c */ /* 0x000fe20003f85270 */
[----:B------:R0:W-:Y:S01]  /*7cb0*/  STS [R72.X4+0x30], R40 ;  /* 0x0000302848007388 */ /* 0x0001e20000004800 */
[----:B------:R-:W-:Y:S01]  /*7cc0*/  ISETP.NE.AND P5, PT, R175, RZ, PT ;  /* 0x000000ffaf00720c */ /* 0x000fe20003fa5270 */
[-C--:B------:R-:W-:Y:S01]  /*7cd0*/  FMUL R144, R144, R79.reuse ;  /* 0x0000004f90907220 */ /* 0x080fe20000400000 */
[----:B------:R-:W-:Y:S01]  /*7ce0*/  FMUL R59, R59, R79 ;  /* 0x0000004f3b3b7220 */ /* 0x000fe20000400000 */
[----:B------:R2:W-:Y:S01]  /*7cf0*/  STS [R72.X4+0x60], R39 ;  /* 0x0000602748007388 */ /* 0x0005e20000004800 */
[----:B-1----:R-:W-:-:S03]  /*7d00*/  LOP3.LUT R9, R4, R7, RZ, 0xfc, !PT ;  /* 0x0000000704097212 */ /* 0x002fc600078efcff */
[----:B------:R1:W-:Y:S01]  /*7d10*/  STS [R72.X4+0x70], R42 ;  /* 0x0000702a48007388 */ /* 0x0003e20000004800 */
[----:B------:R-:W-:-:S03]  /*7d20*/  ISETP.GE.U32.AND P0, PT, R9, 0x3740, PT ;  /* 0x000037400900780c */ /* 0x000fc60003f06070 */
[----:B------:R3:W-:Y:S01]  /*7d30*/  STS [R72.X4+0xb0], R37 ;  /* 0x0000b02548007388 */ /* 0x0007e20000004800 */
[-C--:B0-----:R-:W-:Y:S01]  /*7d40*/  FMUL R40, R145, R79.reuse ;  /* 0x0000004f91287220 */ /* 0x081fe20000400000 */
[-C--:B------:R-:W-:Y:S01]  /*7d50*/  FMUL R60, R60, R79.reuse ;  /* 0x0000004f3c3c7220 */ /* 0x080fe20000400000 */
[-C--:B--2---:R-:W-:Y:S01]  /*7d60*/  FMUL R39, R146, R79.reuse ;  /* 0x0000004f92277220 */ /* 0x084fe20000400000 */
[----:B------:R0:W-:Y:S01]  /*7d70*/  STS [R72.X4+0x40], R41 ;  /* 0x0000402948007388 */ /* 0x0001e20000004800 */
[-C--:B------:R-:W-:Y:S01]  /*7d80*/  FMUL R61, R61, R79.reuse ;  /* 0x0000004f3d3d7220 */ /* 0x080fe20000400000 */
[-C--:B-1----:R-:W-:Y:S01]  /*7d90*/  FMUL R42, R147, R79.reuse ;  /* 0x0000004f932a7220 */ /* 0x082fe20000400000 */
[-C--:B------:R-:W-:Y:S01]  /*7da0*/  FMUL R148, R148, R80.reuse ;  /* 0x0000005094947220 */ /* 0x080fe20000400000 */
[----:B------:R1:W-:Y:S01]  /*7db0*/  STS [R72.X4+0x90], R44 ;  /* 0x0000902c48007388 */ /* 0x0003e20000004800 */
[-C--:B------:R-:W-:Y:S01]  /*7dc0*/  FMUL R13, R62, R80.reuse ;  /* 0x000000503e0d7220 */ /* 0x080fe20000400000 */
[----:B---3--:R-:W-:Y:S01]  /*7dd0*/  FMUL R37, R58, R79 ;  /* 0x0000004f3a257220 */ /* 0x008fe20000400000 */
[-C--:B------:R-:W-:Y:S01]  /*7de0*/  FMUL R63, R63, R80.reuse ;  /* 0x000000503f3f7220 */ /* 0x080fe20000400000 */
[----:B------:R2:W-:Y:S01]  /*7df0*/  STS [R72.X4+0xd0], R46 ;  /* 0x0000d02e48007388 */ /* 0x0005e20000004800 */
[-C--:B------:R-:W-:Y:S01]  /*7e00*/  FMUL R64, R64, R80.reuse ;  /* 0x0000005040407220 */ /* 0x080fe20000400000 */
[-C--:B0-----:R-:W-:Y:S01]  /*7e10*/  FMUL R41, R150, R80.reuse ;  /* 0x0000005096297220 */ /* 0x081fe20000400000 */
[-C--:B------:R-:W-:Y:S01]  /*7e20*/  FMUL R65, R65, R80.reuse ;  /* 0x0000005041417220 */ /* 0x080fe20000400000 */
[----:B------:R0:W-:Y:S01]  /*7e30*/  STS [R72.X4+0x80], R43 ;  /* 0x0000802b48007388 */ /* 0x0001e20000004800 */
[----:B------:R-:W-:Y:S01]  /*7e40*/  ISETP.GE.U32.AND.EX P0, PT, R0, RZ, PT, P0 ;  /* 0x000000ff0000720c */ /* 0x000fe20003f06100 */
[-C--:B-1----:R-:W-:Y:S01]  /*7e50*/  FMUL R44, R149, R80.reuse ;  /* 0x00000050952c7220 */ /* 0x082fe20000400000 */
[-C--:B------:R-:W-:Y:S01]  /*7e60*/  FMUL R152, R152, R81.reuse ;  /* 0x0000005198987220 */ /* 0x080fe20000400000 */
[-C--:B------:R-:W-:Y:S01]  /*7e70*/  FMUL R67, R67, R81.reuse ;  /* 0x0000005143437220 */ /* 0x080fe20000400000 */
[-C--:B------:R-:W-:Y:S01]  /*7e80*/  FMUL R30, R153, R81.reuse ;  /* 0x00000051991e7220 */ /* 0x080fe20000400000 */
[----:B--2---:R-:W-:Y:S01]  /*7e90*/  FMUL R46, R151, R80 ;  /* 0x00000050972e7220 */ /* 0x004fe20000400000 */
[-C--:B------:R-:W-:Y:S01]  /*7ea0*/  FMUL R68, R68, R81.reuse ;  /* 0x0000005144447220 */ /* 0x080fe20000400000 */
[-C--:B------:R-:W-:Y:S01]  /*7eb0*/  FMUL R19, R154, R81.reuse ;  /* 0x000000519a137220 */ /* 0x080fe20000400000 */
[-C--:B------:R-:W-:Y:S01]  /*7ec0*/  FMUL R69, R69, R81.reuse ;  /* 0x0000005145457220 */ /* 0x080fe20000400000 */
[-C--:B0-----:R-:W-:Y:S01]  /*7ed0*/  FMUL R43, R66, R81.reuse ;  /* 0x00000051422b7220 */ /* 0x081fe20000400000 */
[----:B------:R-:W-:Y:S01]  /*7ee0*/  FMUL R18, R155, R81 ;  /* 0x000000519b127220 */ /* 0x000fe20000400000 */
[----:B------:R-:W-:-:S02]  /*7ef0*/  IADD3 R2, P1, R2, c[0x0][0x168], RZ ;  /* 0x00005a0002027a10 */ /* 0x000fc40007f3e0ff */
[----:B------:R-:W-:Y:S02]  /*7f00*/  F2FP.PACK_AB R144, R37, R144 ;  /* 0x000000902590723e */ /* 0x000fe400000000ff */
[----:B------:R-:W-:Y:S02]  /*7f10*/  F2FP.PACK_AB R145, R40, R59 ;  /* 0x0000003b2891723e */ /* 0x000fe400000000ff */
[----:B------:R-:W-:Y:S02]  /*7f20*/  F2FP.PACK_AB R146, R39, R60 ;  /* 0x0000003c2792723e */ /* 0x000fe400000000ff */
[----:B------:R-:W-:Y:S02]  /*7f30*/  F2FP.PACK_AB R147, R42, R61 ;  /* 0x0000003d2a93723e */ /* 0x000fe400000000ff */
[----:B------:R-:W-:Y:S02]  /*7f40*/  F2FP.PACK_AB R148, R13, R148 ;  /* 0x000000940d94723e */ /* 0x000fe400000000ff */
[----:B------:R-:W-:-:S02]  /*7f50*/  F2FP.PACK_AB R149, R44, R63 ;  /* 0x0000003f2c95723e */ /* 0x000fc400000000ff */
[----:B------:R-:W-:Y:S02]  /*7f60*/  F2FP.PACK_AB R150, R41, R64 ;  /* 0x000000402996723e */ /* 0x000fe400000000ff */
[----:B------:R-:W-:Y:S02]  /*7f70*/  F2FP.PACK_AB R151, R46, R65 ;  /* 0x000000412e97723e */ /* 0x000fe400000000ff */
[----:B------:R-:W-:Y:S02]  /*7f80*/  F2FP.PACK_AB R152, R43, R152 ;  /* 0x000000982b98723e */ /* 0x000fe400000000ff */
[----:B------:R-:W-:Y:S02]  /*7f90*/  F2FP.PACK_AB R153, R30, R67 ;  /* 0x000000431e99723e */ /* 0x000fe400000000ff */
[----:B------:R-:W-:Y:S02]  /*7fa0*/  F2FP.PACK_AB R154, R19, R68 ;  /* 0x00000044139a723e */ /* 0x000fe400000000ff */
[----:B------:R-:W-:-:S02]  /*7fb0*/  IADD3.X R3, R5, c[0x0][0x16c], RZ, P1, !PT ;  /* 0x00005b0005037a10 */ /* 0x000fc40000ffe4ff */
[----:B------:R-:W-:Y:S01]  /*7fc0*/  F2FP.PACK_AB R155, R18, R69 ;  /* 0x00000045129b723e */ /* 0x000fe200000000ff */
[----:B------:R-:W-:Y:S04]  /*7fd0*/  @!P3 STG.E.128 [R14.64], R144 ;  /* 0x000000900e00b986 */ /* 0x000fe8000c101d04 */
[----:B------:R-:W-:Y:S04]  /*7fe0*/  @!P4 STG.E.128 [R10.64], R148 ;  /* 0x000000940a00c986 */ /* 0x000fe8000c101d04 */
[----:B------:R-:W-:Y:S04]  /*7ff0*/  STS [R72.X4], R163 ;  /* 0x000000a348007388 */ /* 0x000fe80000004800 */
[----:B------:R-:W-:Y:S04]  /*8000*/  STS [R72.X4+0x10], R156 ;  /* 0x0000109c48007388 */ /* 0x000fe80000004800 */
        /* <DEDUP_REMOVED lines=14> */
[----:B------:R-:W-:Y:S04]  /*80f0*/  @!P5 STG.E.128 [R2.64], R152 ;  /* 0x000000980200d986 */ /* 0x000fe8000c101d04 */
[----:B------:R-:W-:Y:S06]  /*8100*/  BAR.SYNC 0x0 ;  /* 0x0000000000007b1d */ /* 0x000fec0000000000 */
[----:B------:R-:W-:Y:S05]  /*8110*/  @P0 EXIT ;  /* 0x000000000000094d */ /* 0x000fea0003800000 */
[----:B------:R-:W0:Y:S01]  /*8120*/  LDS.64 R6, [R7.X4] ;  /* 0x0000000007067984 */ /* 0x000e220000004a00 */
[----:B------:R-:W-:-:S04]  /*8130*/  LEA R2, P0, R9, c[0x0][0x170], 0x2 ;  /* 0x00005c0009027a11 */ /* 0x000fc800078010ff */
[----:B------:R-:W-:-:S05]  /*8140*/  LEA.HI.X R3, R9, c[0x0][0x174], R0, 0x2, P0 ;  /* 0x00005d0009037a11 */ /* 0x000fca00000f1400 */
[----:B0-----:R-:W-:Y:S01]  /*8150*/  STG.E.64 [R2.64], R6 ;  /* 0x0000000602007986 */ /* 0x001fe2000c101b04 */
[----:B------:R-:W-:Y:S05]  /*8160*/  EXIT ;  /* 0x000000000000794d */ /* 0x000fea0003800000 */
.L_x_0:
[----:B------:R-:W-:-:S00]  /*8170*/  BRA `(.L_x_0) ;  /* 0xfffffff000007947 */ /* 0x000fc0000383ffff */
[----:B------:R-:W-:-:S00]  /*8180*/  NOP ;  /* 0x0000000000007918 */ /* 0x000fc00000000000 */
[----:B------:R-:W-:-:S00]  /*8190*/  NOP ;  /* 0x0000000000007918 */ /* 0x000fc00000000000 */
[----:B------:R-:W-:-:S00]  /*81a0*/  NOP ;  /* 0x0000000000007918 */ /* 0x000fc00000000000 */
[----:B------:R-:W-:-:S00]  /*81b0*/  NOP ;  /* 0x0000000000007918 */ /* 0x000fc00000000000 */
[----:B------:R-:W-:-:S00]  /*81c0*/  NOP ;  /* 0x0000000000007918 */ /* 0x000fc00000000000 */
[----:B------:R-:W-:-:S00]  /*81d0*/  NOP ;  /* 0x0000000000007918 */ /* 0x000fc00000000000 */
[----:B------:R-:W-:-:S00]  /*81e0*/  NOP ;  /* 0x0000000000007918 */ /* 0x000fc00000000000 */
[----:B------:R-:W-:-:S00]  /*81f0*/  NOP ;  /* 0x0000000000007918 */ /* 0x000fc00000000000 */
.L_x_1:


//--------------------- .nv.global.init           --------------------------
	.section	.nv.global.init,"aw",@progbits
.nv.global.init:
	.type		_$_str,@object
	.size		_$_str,(_$_str_$_2 - _$_str)
_$_str:
        /*0000*/ 	.byte	0x5f, 0x5f, 0x43, 0x55, 0x44, 0x41, 0x5f, 0x46, 0x54, 0x5a, 0x00
	.type		_$_str_$_2,@object
	.size		_$_str_$_2,(.L_1 - _$_str_$_2)
_$_str_$_2:
        /*000b*/ 	.byte	0x5f, 0x5f, 0x43, 0x55, 0x44, 0x41, 0x5f, 0x50, 0x52, 0x45, 0x43, 0x5f, 0x53, 0x51, 0x52, 0x54
        /*001b*/ 	.byte	0x00
.L_1:


//--------------------- .nv.shared.l2norm_fwd_kernel --------------------------
	.section	.nv.shared.l2norm_fwd_kernel,"aw",@nobits
	.align	16
